//
// Generated by NVIDIA NVVM Compiler
//
// Compiler Build ID: CL-36424714
// Cuda compilation tools, release 13.0, V13.0.88
// Based on NVVM 20.0.0
//

.version 9.0
.target sm_100
.address_size 64

	// .globl	_Z21flashAttentionForwardPKfS0_S0_PfS1_S1_f
.extern .shared .align 16 .b8 mem[];

.visible .entry _Z21flashAttentionForwardPKfS0_S0_PfS1_S1_f(
	.param .u64 .ptr .align 1 _Z21flashAttentionForwardPKfS0_S0_PfS1_S1_f_param_0,
	.param .u64 .ptr .align 1 _Z21flashAttentionForwardPKfS0_S0_PfS1_S1_f_param_1,
	.param .u64 .ptr .align 1 _Z21flashAttentionForwardPKfS0_S0_PfS1_S1_f_param_2,
	.param .u64 .ptr .align 1 _Z21flashAttentionForwardPKfS0_S0_PfS1_S1_f_param_3,
	.param .u64 .ptr .align 1 _Z21flashAttentionForwardPKfS0_S0_PfS1_S1_f_param_4,
	.param .u64 .ptr .align 1 _Z21flashAttentionForwardPKfS0_S0_PfS1_S1_f_param_5,
	.param .f32 _Z21flashAttentionForwardPKfS0_S0_PfS1_S1_f_param_6
)
{
	.reg .pred 	%p<58>;
	.reg .b32 	%r<187>;
	.reg .b32 	%f<391>;
	.reg .b64 	%rd<42>;

	ld.param.u64 	%rd17, [_Z21flashAttentionForwardPKfS0_S0_PfS1_S1_f_param_0];
	ld.param.u64 	%rd15, [_Z21flashAttentionForwardPKfS0_S0_PfS1_S1_f_param_1];
	ld.param.u64 	%rd16, [_Z21flashAttentionForwardPKfS0_S0_PfS1_S1_f_param_2];
	ld.param.u64 	%rd18, [_Z21flashAttentionForwardPKfS0_S0_PfS1_S1_f_param_3];
	ld.param.u64 	%rd19, [_Z21flashAttentionForwardPKfS0_S0_PfS1_S1_f_param_4];
	ld.param.u64 	%rd20, [_Z21flashAttentionForwardPKfS0_S0_PfS1_S1_f_param_5];
	ld.param.f32 	%f30, [_Z21flashAttentionForwardPKfS0_S0_PfS1_S1_f_param_6];
	cvta.to.global.u64 	%rd1, %rd17;
	cvta.to.global.u64 	%rd2, %rd18;
	cvta.to.global.u64 	%rd3, %rd19;
	cvta.to.global.u64 	%rd4, %rd20;
	mov.u32 	%r1, %tid.x;
	mov.u32 	%r2, %tid.y;
	mov.u32 	%r69, %ctaid.x;
	setp.gt.u32 	%p4, %r1, 31;
	shl.b32 	%r3, %r69, 5;
	add.s32 	%r70, %r1, %r3;
	setp.gt.u32 	%p5, %r70, 127;
	or.pred  	%p6, %p4, %p5;
	@%p6 bra 	$L__BB0_3;
	mov.u32 	%r5, %ntid.x;
	mov.u32 	%r167, %r70;
	mov.u32 	%r168, %r1;
$L__BB0_2:
	mul.wide.u32 	%rd21, %r167, 4;
	add.s64 	%rd22, %rd4, %rd21;
	mov.b32 	%r71, -8388608;
	st.global.u32 	[%rd22], %r71;
	add.s64 	%rd23, %rd3, %rd21;
	mov.b32 	%r72, 0;
	st.global.u32 	[%rd23], %r72;
	shl.b32 	%r73, %r167, 5;
	mul.wide.u32 	%rd24, %r73, 4;
	add.s64 	%rd25, %rd2, %rd24;
	st.global.u32 	[%rd25], %r72;
	st.global.u32 	[%rd25+4], %r72;
	st.global.u32 	[%rd25+8], %r72;
	st.global.u32 	[%rd25+12], %r72;
	st.global.u32 	[%rd25+16], %r72;
	st.global.u32 	[%rd25+20], %r72;
	st.global.u32 	[%rd25+24], %r72;
	st.global.u32 	[%rd25+28], %r72;
	st.global.u32 	[%rd25+32], %r72;
	st.global.u32 	[%rd25+36], %r72;
	st.global.u32 	[%rd25+40], %r72;
	st.global.u32 	[%rd25+44], %r72;
	st.global.u32 	[%rd25+48], %r72;
	st.global.u32 	[%rd25+52], %r72;
	st.global.u32 	[%rd25+56], %r72;
	st.global.u32 	[%rd25+60], %r72;
	st.global.u32 	[%rd25+64], %r72;
	st.global.u32 	[%rd25+68], %r72;
	st.global.u32 	[%rd25+72], %r72;
	st.global.u32 	[%rd25+76], %r72;
	st.global.u32 	[%rd25+80], %r72;
	st.global.u32 	[%rd25+84], %r72;
	st.global.u32 	[%rd25+88], %r72;
	st.global.u32 	[%rd25+92], %r72;
	st.global.u32 	[%rd25+96], %r72;
	st.global.u32 	[%rd25+100], %r72;
	st.global.u32 	[%rd25+104], %r72;
	st.global.u32 	[%rd25+108], %r72;
	st.global.u32 	[%rd25+112], %r72;
	st.global.u32 	[%rd25+116], %r72;
	st.global.u32 	[%rd25+120], %r72;
	st.global.u32 	[%rd25+124], %r72;
	add.s32 	%r168, %r168, %r5;
	setp.lt.u32 	%p7, %r168, 32;
	add.s32 	%r167, %r168, %r3;
	setp.lt.u32 	%p8, %r167, 128;
	and.pred  	%p9, %p7, %p8;
	@%p9 bra 	$L__BB0_2;
$L__BB0_3:
	setp.lt.u32 	%p10, %r1, 32;
	setp.lt.s32 	%p11, %r70, 128;
	and.pred  	%p1, %p10, %p11;
	not.pred 	%p12, %p1;
	@%p12 bra 	$L__BB0_13;
	mov.u32 	%r6, %ntid.y;
	mov.u32 	%r7, %ntid.x;
	add.s32 	%r8, %r2, %r6;
	max.u32 	%r74, %r8, 32;
	setp.lt.u32 	%p13, %r8, 32;
	selp.u32 	%r75, 1, 0, %p13;
	add.s32 	%r76, %r8, %r75;
	sub.s32 	%r77, %r74, %r76;
	div.u32 	%r78, %r77, %r6;
	add.s32 	%r9, %r78, %r75;
	and.b32  	%r10, %r9, 3;
	add.s32 	%r11, %r8, %r6;
	add.s32 	%r12, %r11, %r6;
	mov.u32 	%r169, %r70;
	mov.u32 	%r170, %r1;
$L__BB0_5:
	setp.gt.u32 	%p14, %r2, 31;
	@%p14 bra 	$L__BB0_12;
	setp.eq.s32 	%p15, %r10, 3;
	shl.b32 	%r19, %r169, 5;
	shl.b32 	%r20, %r170, 5;
	mov.u32 	%r171, %r2;
	@%p15 bra 	$L__BB0_10;
	setp.eq.s32 	%p16, %r10, 0;
	add.s32 	%r79, %r19, %r2;
	mul.wide.s32 	%rd26, %r79, 4;
	add.s64 	%rd5, %rd1, %rd26;
	ld.global.f32 	%f31, [%rd5];
	add.s32 	%r80, %r20, %r2;
	shl.b32 	%r81, %r80, 2;
	mov.u32 	%r82, mem;
	add.s32 	%r21, %r82, %r81;
	st.shared.f32 	[%r21], %f31;
	mov.u32 	%r171, %r8;
	@%p16 bra 	$L__BB0_10;
	setp.eq.s32 	%p17, %r10, 1;
	shl.b32 	%r22, %r6, 2;
	cvt.u64.u32 	%rd27, %r22;
	add.s64 	%rd6, %rd5, %rd27;
	ld.global.f32 	%f32, [%rd6];
	add.s32 	%r23, %r21, %r22;
	st.shared.f32 	[%r23], %f32;
	mov.u32 	%r171, %r11;
	@%p17 bra 	$L__BB0_10;
	cvt.u64.u32 	%rd28, %r22;
	add.s64 	%rd29, %rd6, %rd28;
	ld.global.f32 	%f33, [%rd29];
	add.s32 	%r83, %r23, %r22;
	st.shared.f32 	[%r83], %f33;
	mov.u32 	%r171, %r12;
$L__BB0_10:
	setp.lt.u32 	%p18, %r9, 3;
	@%p18 bra 	$L__BB0_12;
$L__BB0_11:
	add.s32 	%r84, %r19, %r171;
	mul.wide.s32 	%rd30, %r84, 4;
	add.s64 	%rd31, %rd1, %rd30;
	ld.global.f32 	%f34, [%rd31];
	add.s32 	%r85, %r20, %r171;
	shl.b32 	%r86, %r85, 2;
	mov.u32 	%r87, mem;
	add.s32 	%r88, %r87, %r86;
	st.shared.f32 	[%r88], %f34;
	shl.b32 	%r89, %r6, 2;
	cvt.u64.u32 	%rd32, %r89;
	add.s64 	%rd33, %rd31, %rd32;
	ld.global.f32 	%f35, [%rd33];
	add.s32 	%r90, %r88, %r89;
	st.shared.f32 	[%r90], %f35;
	add.s64 	%rd34, %rd33, %rd32;
	ld.global.f32 	%f36, [%rd34];
	add.s32 	%r91, %r90, %r89;
	st.shared.f32 	[%r91], %f36;
	add.s64 	%rd35, %rd34, %rd32;
	ld.global.f32 	%f37, [%rd35];
	add.s32 	%r92, %r91, %r89;
	st.shared.f32 	[%r92], %f37;
	add.s32 	%r171, %r89, %r171;
	setp.lt.u32 	%p19, %r171, 32;
	@%p19 bra 	$L__BB0_11;
$L__BB0_12:
	add.s32 	%r170, %r170, %r7;
	setp.lt.u32 	%p20, %r170, 32;
	add.s32 	%r169, %r170, %r3;
	setp.lt.s32 	%p21, %r169, 128;
	and.pred  	%p22, %p20, %p21;
	@%p22 bra 	$L__BB0_5;
$L__BB0_13:
	bar.sync 	0;
	mov.u32 	%r29, %ntid.y;
	mov.u32 	%r30, %ntid.x;
	setp.ne.s32 	%p23, %r2, 0;
	setp.gt.u32 	%p24, %r1, 31;
	setp.gt.u32 	%p25, %r70, 127;
	or.pred  	%p26, %p24, %p25;
	or.pred  	%p2, %p26, %p23;
	shl.b32 	%r31, %r29, 2;
	mul.wide.u32 	%rd7, %r29, 4;
	cvta.to.global.u64 	%rd8, %rd15;
	cvta.to.global.u64 	%rd9, %rd16;
	mov.b32 	%r173, 0;
$L__BB0_14:
	shl.b32 	%r33, %r173, 5;
	add.s32 	%r95, %r3, 31;
	setp.gt.s32 	%p27, %r33, %r95;
	@%p27 bra 	$L__BB0_49;
	setp.gt.u32 	%p28, %r1, 31;
	add.s32 	%r174, %r1, %r33;
	setp.gt.u32 	%p29, %r174, 127;
	or.pred  	%p30, %p28, %p29;
	@%p30 bra 	$L__BB0_21;
	mov.u32 	%r175, %r1;
$L__BB0_17:
	setp.gt.u32 	%p31, %r2, 31;
	@%p31 bra 	$L__BB0_20;
	shl.b32 	%r97, %r174, 5;
	shl.b32 	%r98, %r175, 7;
	shl.b32 	%r99, %r2, 2;
	mov.u32 	%r100, mem;
	add.s32 	%r101, %r99, %r100;
	add.s32 	%r102, %r101, %r98;
	add.s32 	%r176, %r102, 8192;
	add.s32 	%r103, %r2, %r97;
	mul.wide.u32 	%rd41, %r103, 4;
	mov.u32 	%r177, %r2;
$L__BB0_19:
	add.s64 	%rd36, %rd8, %rd41;
	ld.global.f32 	%f38, [%rd36];
	st.shared.f32 	[%r176+-4096], %f38;
	add.s64 	%rd37, %rd9, %rd41;
	ld.global.f32 	%f39, [%rd37];
	st.shared.f32 	[%r176], %f39;
	add.s32 	%r177, %r177, %r29;
	add.s32 	%r176, %r176, %r31;
	add.s64 	%rd41, %rd41, %rd7;
	setp.lt.u32 	%p32, %r177, 32;
	@%p32 bra 	$L__BB0_19;
$L__BB0_20:
	add.s32 	%r175, %r175, %r30;
	setp.lt.u32 	%p33, %r175, 32;
	add.s32 	%r174, %r175, %r33;
	setp.lt.u32 	%p34, %r174, 128;
	and.pred  	%p35, %p33, %p34;
	@%p35 bra 	$L__BB0_17;
$L__BB0_21:
	bar.sync 	0;
	@%p12 bra 	$L__BB0_27;
	setp.lt.u32 	%p37, %r2, 32;
	add.s32 	%r105, %r2, %r33;
	setp.lt.u32 	%p38, %r105, 128;
	and.pred  	%p3, %p37, %p38;
	not.pred 	%p39, %p3;
	mov.u32 	%r178, %r70;
	mov.u32 	%r179, %r1;
$L__BB0_23:
	@%p39 bra 	$L__BB0_26;
	shl.b32 	%r47, %r179, 5;
	shl.b32 	%r106, %r179, 7;
	mov.u32 	%r107, mem;
	add.s32 	%r48, %r107, %r106;
	mov.u32 	%r180, %r105;
	mov.u32 	%r181, %r2;
$L__BB0_25:
	ld.shared.v4.f32 	{%f40, %f41, %f42, %f43}, [%r48];
	shl.b32 	%r108, %r181, 7;
	mov.u32 	%r109, mem;
	add.s32 	%r110, %r109, %r108;
	ld.shared.v4.f32 	{%f44, %f45, %f46, %f47}, [%r110+4096];
	fma.rn.f32 	%f48, %f40, %f44, 0f00000000;
	fma.rn.f32 	%f49, %f41, %f45, %f48;
	fma.rn.f32 	%f50, %f42, %f46, %f49;
	fma.rn.f32 	%f51, %f43, %f47, %f50;
	ld.shared.v4.f32 	{%f52, %f53, %f54, %f55}, [%r48+16];
	ld.shared.v4.f32 	{%f56, %f57, %f58, %f59}, [%r110+4112];
	fma.rn.f32 	%f60, %f52, %f56, %f51;
	fma.rn.f32 	%f61, %f53, %f57, %f60;
	fma.rn.f32 	%f62, %f54, %f58, %f61;
	fma.rn.f32 	%f63, %f55, %f59, %f62;
	ld.shared.v4.f32 	{%f64, %f65, %f66, %f67}, [%r48+32];
	ld.shared.v4.f32 	{%f68, %f69, %f70, %f71}, [%r110+4128];
	fma.rn.f32 	%f72, %f64, %f68, %f63;
	fma.rn.f32 	%f73, %f65, %f69, %f72;
	fma.rn.f32 	%f74, %f66, %f70, %f73;
	fma.rn.f32 	%f75, %f67, %f71, %f74;
	ld.shared.v4.f32 	{%f76, %f77, %f78, %f79}, [%r48+48];
	ld.shared.v4.f32 	{%f80, %f81, %f82, %f83}, [%r110+4144];
	fma.rn.f32 	%f84, %f76, %f80, %f75;
	fma.rn.f32 	%f85, %f77, %f81, %f84;
	fma.rn.f32 	%f86, %f78, %f82, %f85;
	fma.rn.f32 	%f87, %f79, %f83, %f86;
	ld.shared.v4.f32 	{%f88, %f89, %f90, %f91}, [%r48+64];
	ld.shared.v4.f32 	{%f92, %f93, %f94, %f95}, [%r110+4160];
	fma.rn.f32 	%f96, %f88, %f92, %f87;
	fma.rn.f32 	%f97, %f89, %f93, %f96;
	fma.rn.f32 	%f98, %f90, %f94, %f97;
	fma.rn.f32 	%f99, %f91, %f95, %f98;
	ld.shared.v4.f32 	{%f100, %f101, %f102, %f103}, [%r48+80];
	ld.shared.v4.f32 	{%f104, %f105, %f106, %f107}, [%r110+4176];
	fma.rn.f32 	%f108, %f100, %f104, %f99;
	fma.rn.f32 	%f109, %f101, %f105, %f108;
	fma.rn.f32 	%f110, %f102, %f106, %f109;
	fma.rn.f32 	%f111, %f103, %f107, %f110;
	ld.shared.v4.f32 	{%f112, %f113, %f114, %f115}, [%r48+96];
	ld.shared.v4.f32 	{%f116, %f117, %f118, %f119}, [%r110+4192];
	fma.rn.f32 	%f120, %f112, %f116, %f111;
	fma.rn.f32 	%f121, %f113, %f117, %f120;
	fma.rn.f32 	%f122, %f114, %f118, %f121;
	fma.rn.f32 	%f123, %f115, %f119, %f122;
	ld.shared.v4.f32 	{%f124, %f125, %f126, %f127}, [%r48+112];
	ld.shared.v4.f32 	{%f128, %f129, %f130, %f131}, [%r110+4208];
	fma.rn.f32 	%f132, %f124, %f128, %f123;
	fma.rn.f32 	%f133, %f125, %f129, %f132;
	fma.rn.f32 	%f134, %f126, %f130, %f133;
	fma.rn.f32 	%f135, %f127, %f131, %f134;
	setp.gt.s32 	%p40, %r180, %r178;
	mul.f32 	%f136, %f30, %f135;
	selp.f32 	%f137, 0fFF800000, %f136, %p40;
	add.s32 	%r111, %r47, %r181;
	shl.b32 	%r112, %r111, 2;
	add.s32 	%r113, %r109, %r112;
	st.shared.f32 	[%r113+12288], %f137;
	add.s32 	%r181, %r181, %r29;
	setp.lt.u32 	%p41, %r181, 32;
	add.s32 	%r180, %r181, %r33;
	setp.lt.u32 	%p42, %r180, 128;
	and.pred  	%p43, %p41, %p42;
	@%p43 bra 	$L__BB0_25;
$L__BB0_26:
	add.s32 	%r179, %r179, %r30;
	setp.lt.u32 	%p44, %r179, 32;
	add.s32 	%r178, %r179, %r3;
	setp.lt.s32 	%p45, %r178, 128;
	and.pred  	%p46, %p44, %p45;
	@%p46 bra 	$L__BB0_23;
$L__BB0_27:
	bar.sync 	0;
	@%p2 bra 	$L__BB0_48;
	mov.u32 	%r182, %r70;
	mov.u32 	%r183, %r1;
$L__BB0_29:
	mul.wide.u32 	%rd38, %r182, 4;
	add.s64 	%rd13, %rd4, %rd38;
	ld.global.f32 	%f1, [%rd13];
	add.s64 	%rd14, %rd3, %rd38;
	ld.global.f32 	%f2, [%rd14];
	shl.b32 	%r57, %r183, 5;
	mov.f32 	%f380, 0f00000000;
	mov.b32 	%r184, 0;
	mov.f32 	%f381, %f1;
$L__BB0_30:
	add.s32 	%r116, %r57, %r184;
	shl.b32 	%r117, %r116, 2;
	mov.u32 	%r118, mem;
	add.s32 	%r119, %r118, %r117;
	add.s32 	%r59, %r119, 12288;
	ld.shared.f32 	%f384, [%r119+12288];
	setp.leu.f32 	%p47, %f384, %f381;
	@%p47 bra 	$L__BB0_32;
	sub.f32 	%f151, %f381, %f384;
	fma.rn.f32 	%f152, %f151, 0f3BBB989D, 0f3F000000;
	cvt.sat.f32.f32 	%f153, %f152;
	mov.f32 	%f154, 0f4B400001;
	mov.f32 	%f155, 0f437C0000;
	fma.rm.f32 	%f156, %f153, %f155, %f154;
	add.f32 	%f157, %f156, 0fCB40007F;
	neg.f32 	%f158, %f157;
	fma.rn.f32 	%f159, %f151, 0f3FB8AA3B, %f158;
	fma.rn.f32 	%f160, %f151, 0f32A57060, %f159;
	mov.b32 	%r122, %f156;
	shl.b32 	%r123, %r122, 23;
	mov.b32 	%f161, %r123;
	ex2.approx.ftz.f32 	%f162, %f160;
	mul.f32 	%f163, %f162, %f161;
	fma.rn.f32 	%f383, %f380, %f163, 0f3F800000;
	bra.uni 	$L__BB0_33;
$L__BB0_32:
	sub.f32 	%f139, %f384, %f381;
	fma.rn.f32 	%f140, %f139, 0f3BBB989D, 0f3F000000;
	cvt.sat.f32.f32 	%f141, %f140;
	mov.f32 	%f142, 0f4B400001;
	mov.f32 	%f143, 0f437C0000;
	fma.rm.f32 	%f144, %f141, %f143, %f142;
	add.f32 	%f145, %f144, 0fCB40007F;
	neg.f32 	%f146, %f145;
	fma.rn.f32 	%f147, %f139, 0f3FB8AA3B, %f146;
	fma.rn.f32 	%f148, %f139, 0f32A57060, %f147;
	mov.b32 	%r120, %f144;
	shl.b32 	%r121, %r120, 23;
	mov.b32 	%f149, %r121;
	ex2.approx.ftz.f32 	%f150, %f148;
	fma.rn.f32 	%f383, %f150, %f149, %f380;
	mov.f32 	%f384, %f381;
$L__BB0_33:
	ld.shared.f32 	%f10, [%r59+4];
	setp.gt.f32 	%p48, %f10, %f384;
	@%p48 bra 	$L__BB0_35;
	sub.f32 	%f164, %f10, %f384;
	fma.rn.f32 	%f165, %f164, 0f3BBB989D, 0f3F000000;
	cvt.sat.f32.f32 	%f166, %f165;
	mov.f32 	%f167, 0f4B400001;
	mov.f32 	%f168, 0f437C0000;
	fma.rm.f32 	%f169, %f166, %f168, %f167;
	add.f32 	%f170, %f169, 0fCB40007F;
	neg.f32 	%f171, %f170;
	fma.rn.f32 	%f172, %f164, 0f3FB8AA3B, %f171;
	fma.rn.f32 	%f173, %f164, 0f32A57060, %f172;
	mov.b32 	%r124, %f169;
	shl.b32 	%r125, %r124, 23;
	mov.b32 	%f174, %r125;
	ex2.approx.ftz.f32 	%f175, %f173;
	fma.rn.f32 	%f385, %f175, %f174, %f383;
	bra.uni 	$L__BB0_36;
$L__BB0_35:
	sub.f32 	%f176, %f384, %f10;
	fma.rn.f32 	%f177, %f176, 0f3BBB989D, 0f3F000000;
	cvt.sat.f32.f32 	%f178, %f177;
	mov.f32 	%f179, 0f4B400001;
	mov.f32 	%f180, 0f437C0000;
	fma.rm.f32 	%f181, %f178, %f180, %f179;
	add.f32 	%f182, %f181, 0fCB40007F;
	neg.f32 	%f183, %f182;
	fma.rn.f32 	%f184, %f176, 0f3FB8AA3B, %f183;
	fma.rn.f32 	%f185, %f176, 0f32A57060, %f184;
	mov.b32 	%r126, %f181;
	shl.b32 	%r127, %r126, 23;
	mov.b32 	%f186, %r127;
	ex2.approx.ftz.f32 	%f187, %f185;
	mul.f32 	%f188, %f187, %f186;
	fma.rn.f32 	%f385, %f383, %f188, 0f3F800000;
	mov.f32 	%f384, %f10;
$L__BB0_36:
	ld.shared.f32 	%f15, [%r59+8];
	setp.gt.f32 	%p49, %f15, %f384;
	@%p49 bra 	$L__BB0_38;
	sub.f32 	%f189, %f15, %f384;
	fma.rn.f32 	%f190, %f189, 0f3BBB989D, 0f3F000000;
	cvt.sat.f32.f32 	%f191, %f190;
	mov.f32 	%f192, 0f4B400001;
	mov.f32 	%f193, 0f437C0000;
	fma.rm.f32 	%f194, %f191, %f193, %f192;
	add.f32 	%f195, %f194, 0fCB40007F;
	neg.f32 	%f196, %f195;
	fma.rn.f32 	%f197, %f189, 0f3FB8AA3B, %f196;
	fma.rn.f32 	%f198, %f189, 0f32A57060, %f197;
	mov.b32 	%r128, %f194;
	shl.b32 	%r129, %r128, 23;
	mov.b32 	%f199, %r129;
	ex2.approx.ftz.f32 	%f200, %f198;
	fma.rn.f32 	%f387, %f200, %f199, %f385;
	bra.uni 	$L__BB0_39;
$L__BB0_38:
	sub.f32 	%f201, %f384, %f15;
	fma.rn.f32 	%f202, %f201, 0f3BBB989D, 0f3F000000;
	cvt.sat.f32.f32 	%f203, %f202;
	mov.f32 	%f204, 0f4B400001;
	mov.f32 	%f205, 0f437C0000;
	fma.rm.f32 	%f206, %f203, %f205, %f204;
	add.f32 	%f207, %f206, 0fCB40007F;
	neg.f32 	%f208, %f207;
	fma.rn.f32 	%f209, %f201, 0f3FB8AA3B, %f208;
	fma.rn.f32 	%f210, %f201, 0f32A57060, %f209;
	mov.b32 	%r130, %f206;
	shl.b32 	%r131, %r130, 23;
	mov.b32 	%f211, %r131;
	ex2.approx.ftz.f32 	%f212, %f210;
	mul.f32 	%f213, %f212, %f211;
	fma.rn.f32 	%f387, %f385, %f213, 0f3F800000;
	mov.f32 	%f384, %f15;
$L__BB0_39:
	ld.shared.f32 	%f381, [%r59+12];
	setp.gt.f32 	%p50, %f381, %f384;
	@%p50 bra 	$L__BB0_41;
	sub.f32 	%f214, %f381, %f384;
	fma.rn.f32 	%f215, %f214, 0f3BBB989D, 0f3F000000;
	cvt.sat.f32.f32 	%f216, %f215;
	mov.f32 	%f217, 0f4B400001;
	mov.f32 	%f218, 0f437C0000;
	fma.rm.f32 	%f219, %f216, %f218, %f217;
	add.f32 	%f220, %f219, 0fCB40007F;
	neg.f32 	%f221, %f220;
	fma.rn.f32 	%f222, %f214, 0f3FB8AA3B, %f221;
	fma.rn.f32 	%f223, %f214, 0f32A57060, %f222;
	mov.b32 	%r132, %f219;
	shl.b32 	%r133, %r132, 23;
	mov.b32 	%f224, %r133;
	ex2.approx.ftz.f32 	%f225, %f223;
	fma.rn.f32 	%f380, %f225, %f224, %f387;
	mov.f32 	%f381, %f384;
	bra.uni 	$L__BB0_42;
$L__BB0_41:
	sub.f32 	%f226, %f384, %f381;
	fma.rn.f32 	%f227, %f226, 0f3BBB989D, 0f3F000000;
	cvt.sat.f32.f32 	%f228, %f227;
	mov.f32 	%f229, 0f4B400001;
	mov.f32 	%f230, 0f437C0000;
	fma.rm.f32 	%f231, %f228, %f230, %f229;
	add.f32 	%f232, %f231, 0fCB40007F;
	neg.f32 	%f233, %f232;
	fma.rn.f32 	%f234, %f226, 0f3FB8AA3B, %f233;
	fma.rn.f32 	%f235, %f226, 0f32A57060, %f234;
	mov.b32 	%r134, %f231;
	shl.b32 	%r135, %r134, 23;
	mov.b32 	%f236, %r135;
	ex2.approx.ftz.f32 	%f237, %f235;
	mul.f32 	%f238, %f237, %f236;
	fma.rn.f32 	%f380, %f387, %f238, 0f3F800000;
$L__BB0_42:
	add.s32 	%r184, %r184, 4;
	setp.ne.s32 	%p51, %r184, 32;
	@%p51 bra 	$L__BB0_30;
	max.f32 	%f25, %f1, %f381;
	sub.f32 	%f239, %f1, %f25;
	fma.rn.f32 	%f240, %f239, 0f3BBB989D, 0f3F000000;
	cvt.sat.f32.f32 	%f241, %f240;
	mov.f32 	%f242, 0f4B400001;
	mov.f32 	%f243, 0f437C0000;
	fma.rm.f32 	%f244, %f241, %f243, %f242;
	add.f32 	%f245, %f244, 0fCB40007F;
	neg.f32 	%f246, %f245;
	fma.rn.f32 	%f247, %f239, 0f3FB8AA3B, %f246;
	fma.rn.f32 	%f248, %f239, 0f32A57060, %f247;
	mov.b32 	%r137, %f244;
	shl.b32 	%r138, %r137, 23;
	mov.b32 	%f249, %r138;
	ex2.approx.ftz.f32 	%f250, %f248;
	mul.f32 	%f26, %f250, %f249;
	sub.f32 	%f251, %f381, %f25;
	fma.rn.f32 	%f252, %f251, 0f3BBB989D, 0f3F000000;
	cvt.sat.f32.f32 	%f253, %f252;
	fma.rm.f32 	%f254, %f253, %f243, %f242;
	add.f32 	%f255, %f254, 0fCB40007F;
	neg.f32 	%f256, %f255;
	fma.rn.f32 	%f257, %f251, 0f3FB8AA3B, %f256;
	fma.rn.f32 	%f258, %f251, 0f32A57060, %f257;
	mov.b32 	%r139, %f254;
	shl.b32 	%r140, %r139, 23;
	mov.b32 	%f259, %r140;
	ex2.approx.ftz.f32 	%f260, %f258;
	mul.f32 	%f261, %f260, %f259;
	mul.f32 	%f262, %f380, %f261;
	fma.rn.f32 	%f27, %f2, %f26, %f262;
	st.global.f32 	[%rd13], %f25;
	st.global.f32 	[%rd14], %f27;
	shl.b32 	%r61, %r182, 5;
	mov.b32 	%r185, 0;
$L__BB0_44:
	mov.f32 	%f390, 0f00000000;
	mov.b32 	%r186, 0;
$L__BB0_45:
	add.s32 	%r142, %r57, %r186;
	shl.b32 	%r143, %r142, 2;
	mov.u32 	%r144, mem;
	add.s32 	%r145, %r144, %r143;
	ld.shared.v4.f32 	{%f264, %f265, %f266, %f267}, [%r145+12288];
	sub.f32 	%f268, %f264, %f25;
	fma.rn.f32 	%f269, %f268, 0f3BBB989D, 0f3F000000;
	cvt.sat.f32.f32 	%f270, %f269;
	mov.f32 	%f271, 0f4B400001;
	mov.f32 	%f272, 0f437C0000;
	fma.rm.f32 	%f273, %f270, %f272, %f271;
	add.f32 	%f274, %f273, 0fCB40007F;
	neg.f32 	%f275, %f274;
	fma.rn.f32 	%f276, %f268, 0f3FB8AA3B, %f275;
	fma.rn.f32 	%f277, %f268, 0f32A57060, %f276;
	mov.b32 	%r146, %f273;
	shl.b32 	%r147, %r146, 23;
	mov.b32 	%f278, %r147;
	ex2.approx.ftz.f32 	%f279, %f277;
	mul.f32 	%f280, %f279, %f278;
	shl.b32 	%r148, %r186, 5;
	add.s32 	%r149, %r148, %r185;
	shl.b32 	%r150, %r149, 2;
	add.s32 	%r151, %r144, %r150;
	ld.shared.f32 	%f281, [%r151+8192];
	fma.rn.f32 	%f282, %f281, %f280, %f390;
	sub.f32 	%f283, %f265, %f25;
	fma.rn.f32 	%f284, %f283, 0f3BBB989D, 0f3F000000;
	cvt.sat.f32.f32 	%f285, %f284;
	fma.rm.f32 	%f286, %f285, %f272, %f271;
	add.f32 	%f287, %f286, 0fCB40007F;
	neg.f32 	%f288, %f287;
	fma.rn.f32 	%f289, %f283, 0f3FB8AA3B, %f288;
	fma.rn.f32 	%f290, %f283, 0f32A57060, %f289;
	mov.b32 	%r152, %f286;
	shl.b32 	%r153, %r152, 23;
	mov.b32 	%f291, %r153;
	ex2.approx.ftz.f32 	%f292, %f290;
	mul.f32 	%f293, %f292, %f291;
	ld.shared.f32 	%f294, [%r151+8320];
	fma.rn.f32 	%f295, %f294, %f293, %f282;
	sub.f32 	%f296, %f266, %f25;
	fma.rn.f32 	%f297, %f296, 0f3BBB989D, 0f3F000000;
	cvt.sat.f32.f32 	%f298, %f297;
	fma.rm.f32 	%f299, %f298, %f272, %f271;
	add.f32 	%f300, %f299, 0fCB40007F;
	neg.f32 	%f301, %f300;
	fma.rn.f32 	%f302, %f296, 0f3FB8AA3B, %f301;
	fma.rn.f32 	%f303, %f296, 0f32A57060, %f302;
	mov.b32 	%r154, %f299;
	shl.b32 	%r155, %r154, 23;
	mov.b32 	%f304, %r155;
	ex2.approx.ftz.f32 	%f305, %f303;
	mul.f32 	%f306, %f305, %f304;
	ld.shared.f32 	%f307, [%r151+8448];
	fma.rn.f32 	%f308, %f307, %f306, %f295;
	sub.f32 	%f309, %f267, %f25;
	fma.rn.f32 	%f310, %f309, 0f3BBB989D, 0f3F000000;
	cvt.sat.f32.f32 	%f311, %f310;
	fma.rm.f32 	%f312, %f311, %f272, %f271;
	add.f32 	%f313, %f312, 0fCB40007F;
	neg.f32 	%f314, %f313;
	fma.rn.f32 	%f315, %f309, 0f3FB8AA3B, %f314;
	fma.rn.f32 	%f316, %f309, 0f32A57060, %f315;
	mov.b32 	%r156, %f312;
	shl.b32 	%r157, %r156, 23;
	mov.b32 	%f317, %r157;
	ex2.approx.ftz.f32 	%f318, %f316;
	mul.f32 	%f319, %f318, %f317;
	ld.shared.f32 	%f320, [%r151+8576];
	fma.rn.f32 	%f321, %f320, %f319, %f308;
	ld.shared.v4.f32 	{%f322, %f323, %f324, %f325}, [%r145+12304];
	sub.f32 	%f326, %f322, %f25;
	fma.rn.f32 	%f327, %f326, 0f3BBB989D, 0f3F000000;
	cvt.sat.f32.f32 	%f328, %f327;
	fma.rm.f32 	%f329, %f328, %f272, %f271;
	add.f32 	%f330, %f329, 0fCB40007F;
	neg.f32 	%f331, %f330;
	fma.rn.f32 	%f332, %f326, 0f3FB8AA3B, %f331;
	fma.rn.f32 	%f333, %f326, 0f32A57060, %f332;
	mov.b32 	%r158, %f329;
	shl.b32 	%r159, %r158, 23;
	mov.b32 	%f334, %r159;
	ex2.approx.ftz.f32 	%f335, %f333;
	mul.f32 	%f336, %f335, %f334;
	ld.shared.f32 	%f337, [%r151+8704];
	fma.rn.f32 	%f338, %f337, %f336, %f321;
	sub.f32 	%f339, %f323, %f25;
	fma.rn.f32 	%f340, %f339, 0f3BBB989D, 0f3F000000;
	cvt.sat.f32.f32 	%f341, %f340;
	fma.rm.f32 	%f342, %f341, %f272, %f271;
	add.f32 	%f343, %f342, 0fCB40007F;
	neg.f32 	%f344, %f343;
	fma.rn.f32 	%f345, %f339, 0f3FB8AA3B, %f344;
	fma.rn.f32 	%f346, %f339, 0f32A57060, %f345;
	mov.b32 	%r160, %f342;
	shl.b32 	%r161, %r160, 23;
	mov.b32 	%f347, %r161;
	ex2.approx.ftz.f32 	%f348, %f346;
	mul.f32 	%f349, %f348, %f347;
	ld.shared.f32 	%f350, [%r151+8832];
	fma.rn.f32 	%f351, %f350, %f349, %f338;
	sub.f32 	%f352, %f324, %f25;
	fma.rn.f32 	%f353, %f352, 0f3BBB989D, 0f3F000000;
	cvt.sat.f32.f32 	%f354, %f353;
	fma.rm.f32 	%f355, %f354, %f272, %f271;
	add.f32 	%f356, %f355, 0fCB40007F;
	neg.f32 	%f357, %f356;
	fma.rn.f32 	%f358, %f352, 0f3FB8AA3B, %f357;
	fma.rn.f32 	%f359, %f352, 0f32A57060, %f358;
	mov.b32 	%r162, %f355;
	shl.b32 	%r163, %r162, 23;
	mov.b32 	%f360, %r163;
	ex2.approx.ftz.f32 	%f361, %f359;
	mul.f32 	%f362, %f361, %f360;
	ld.shared.f32 	%f363, [%r151+8960];
	fma.rn.f32 	%f364, %f363, %f362, %f351;
	sub.f32 	%f365, %f325, %f25;
	fma.rn.f32 	%f366, %f365, 0f3BBB989D, 0f3F000000;
	cvt.sat.f32.f32 	%f367, %f366;
	fma.rm.f32 	%f368, %f367, %f272, %f271;
	add.f32 	%f369, %f368, 0fCB40007F;
	neg.f32 	%f370, %f369;
	fma.rn.f32 	%f371, %f365, 0f3FB8AA3B, %f370;
	fma.rn.f32 	%f372, %f365, 0f32A57060, %f371;
	mov.b32 	%r164, %f368;
	shl.b32 	%r165, %r164, 23;
	mov.b32 	%f373, %r165;
	ex2.approx.ftz.f32 	%f374, %f372;
	mul.f32 	%f375, %f374, %f373;
	ld.shared.f32 	%f376, [%r151+9088];
	fma.rn.f32 	%f390, %f376, %f375, %f364;
	add.s32 	%r186, %r186, 8;
	setp.ne.s32 	%p52, %r186, 32;
	@%p52 bra 	$L__BB0_45;
	add.s32 	%r166, %r61, %r185;
	mul.wide.u32 	%rd39, %r166, 4;
	add.s64 	%rd40, %rd2, %rd39;
	ld.global.f32 	%f377, [%rd40];
	fma.rn.f32 	%f378, %f26, %f377, %f390;
	div.rn.f32 	%f379, %f378, %f27;
	st.global.f32 	[%rd40], %f379;
	add.s32 	%r185, %r185, 1;
	setp.ne.s32 	%p53, %r185, 32;
	@%p53 bra 	$L__BB0_44;
	add.s32 	%r183, %r183, %r30;
	setp.lt.u32 	%p54, %r183, 32;
	add.s32 	%r182, %r183, %r3;
	setp.lt.u32 	%p55, %r182, 128;
	and.pred  	%p56, %p54, %p55;
	@%p56 bra 	$L__BB0_29;
$L__BB0_48:
	bar.sync 	0;
	add.s32 	%r173, %r173, 1;
	setp.ne.s32 	%p57, %r173, 4;
	@%p57 bra 	$L__BB0_14;
$L__BB0_49:
	ret;

}
	// .globl	_Z22flashAttentionBackwardPKfS0_S0_S0_S0_S0_S0_PfS1_S1_f
.visible .entry _Z22flashAttentionBackwardPKfS0_S0_S0_S0_S0_S0_PfS1_S1_f(
	.param .u64 .ptr .align 1 _Z22flashAttentionBackwardPKfS0_S0_S0_S0_S0_S0_PfS1_S1_f_param_0,
	.param .u64 .ptr .align 1 _Z22flashAttentionBackwardPKfS0_S0_S0_S0_S0_S0_PfS1_S1_f_param_1,
	.param .u64 .ptr .align 1 _Z22flashAttentionBackwardPKfS0_S0_S0_S0_S0_S0_PfS1_S1_f_param_2,
	.param .u64 .ptr .align 1 _Z22flashAttentionBackwardPKfS0_S0_S0_S0_S0_S0_PfS1_S1_f_param_3,
	.param .u64 .ptr .align 1 _Z22flashAttentionBackwardPKfS0_S0_S0_S0_S0_S0_PfS1_S1_f_param_4,
	.param .u64 .ptr .align 1 _Z22flashAttentionBackwardPKfS0_S0_S0_S0_S0_S0_PfS1_S1_f_param_5,
	.param .u64 .ptr .align 1 _Z22flashAttentionBackwardPKfS0_S0_S0_S0_S0_S0_PfS1_S1_f_param_6,
	.param .u64 .ptr .align 1 _Z22flashAttentionBackwardPKfS0_S0_S0_S0_S0_S0_PfS1_S1_f_param_7,
	.param .u64 .ptr .align 1 _Z22flashAttentionBackwardPKfS0_S0_S0_S0_S0_S0_PfS1_S1_f_param_8,
	.param .u64 .ptr .align 1 _Z22flashAttentionBackwardPKfS0_S0_S0_S0_S0_S0_PfS1_S1_f_param_9,
	.param .f32 _Z22flashAttentionBackwardPKfS0_S0_S0_S0_S0_S0_PfS1_S1_f_param_10
)
{
	.reg .pred 	%p<84>;
	.reg .b32 	%r<227>;
	.reg .b32 	%f<491>;
	.reg .b64 	%rd<73>;

	ld.param.u64 	%rd27, [_Z22flashAttentionBackwardPKfS0_S0_S0_S0_S0_S0_PfS1_S1_f_param_0];
	ld.param.u64 	%rd20, [_Z22flashAttentionBackwardPKfS0_S0_S0_S0_S0_S0_PfS1_S1_f_param_1];
	ld.param.u64 	%rd21, [_Z22flashAttentionBackwardPKfS0_S0_S0_S0_S0_S0_PfS1_S1_f_param_2];
	ld.param.u64 	%rd28, [_Z22flashAttentionBackwardPKfS0_S0_S0_S0_S0_S0_PfS1_S1_f_param_4];
	ld.param.u64 	%rd29, [_Z22flashAttentionBackwardPKfS0_S0_S0_S0_S0_S0_PfS1_S1_f_param_7];
	ld.param.u64 	%rd25, [_Z22flashAttentionBackwardPKfS0_S0_S0_S0_S0_S0_PfS1_S1_f_param_8];
	ld.param.u64 	%rd26, [_Z22flashAttentionBackwardPKfS0_S0_S0_S0_S0_S0_PfS1_S1_f_param_9];
	ld.param.f32 	%f43, [_Z22flashAttentionBackwardPKfS0_S0_S0_S0_S0_S0_PfS1_S1_f_param_10];
	cvta.to.global.u64 	%rd1, %rd28;
	cvta.to.global.u64 	%rd2, %rd27;
	cvta.to.global.u64 	%rd3, %rd29;
	mov.u32 	%r1, %tid.x;
	mov.u32 	%r2, %tid.y;
	mov.u32 	%r3, %ctaid.x;
	setp.lt.u32 	%p6, %r1, 32;
	shl.b32 	%r4, %r3, 5;
	add.s32 	%r95, %r1, %r4;
	setp.lt.s32 	%p7, %r95, 128;
	and.pred  	%p1, %p6, %p7;
	not.pred 	%p8, %p1;
	@%p8 bra 	$L__BB1_19;
	mov.u32 	%r6, %ntid.y;
	mov.u32 	%r7, %ntid.x;
	add.s32 	%r8, %r2, %r6;
	max.u32 	%r96, %r8, 32;
	setp.lt.u32 	%p9, %r8, 32;
	selp.u32 	%r97, 1, 0, %p9;
	add.s32 	%r98, %r8, %r97;
	sub.s32 	%r99, %r96, %r98;
	div.u32 	%r100, %r99, %r6;
	add.s32 	%r9, %r100, %r97;
	and.b32  	%r10, %r9, 3;
	add.s32 	%r11, %r8, %r6;
	add.s32 	%r12, %r11, %r6;
	mov.u32 	%r197, %r95;
	mov.u32 	%r198, %r1;
$L__BB1_2:
	setp.gt.u32 	%p10, %r2, 31;
	@%p10 bra 	$L__BB1_9;
	setp.eq.s32 	%p11, %r10, 3;
	shl.b32 	%r15, %r197, 5;
	shl.b32 	%r16, %r198, 5;
	mov.u32 	%r199, %r2;
	@%p11 bra 	$L__BB1_7;
	setp.eq.s32 	%p12, %r10, 0;
	add.s32 	%r101, %r15, %r2;
	mul.wide.s32 	%rd30, %r101, 4;
	add.s64 	%rd4, %rd2, %rd30;
	ld.global.f32 	%f44, [%rd4];
	add.s32 	%r102, %r2, %r16;
	shl.b32 	%r103, %r102, 2;
	mov.u32 	%r104, mem;
	add.s32 	%r17, %r104, %r103;
	st.shared.f32 	[%r17], %f44;
	add.s64 	%rd5, %rd1, %rd30;
	ld.global.f32 	%f45, [%rd5];
	st.shared.f32 	[%r17+12288], %f45;
	mov.u32 	%r199, %r8;
	@%p12 bra 	$L__BB1_7;
	setp.eq.s32 	%p13, %r10, 1;
	shl.b32 	%r18, %r6, 2;
	cvt.u64.u32 	%rd31, %r18;
	add.s64 	%rd6, %rd4, %rd31;
	ld.global.f32 	%f46, [%rd6];
	add.s32 	%r19, %r17, %r18;
	st.shared.f32 	[%r19], %f46;
	add.s64 	%rd7, %rd5, %rd31;
	ld.global.f32 	%f47, [%rd7];
	st.shared.f32 	[%r19+12288], %f47;
	mov.u32 	%r199, %r11;
	@%p13 bra 	$L__BB1_7;
	add.s64 	%rd33, %rd6, %rd31;
	ld.global.f32 	%f48, [%rd33];
	add.s32 	%r105, %r19, %r18;
	st.shared.f32 	[%r105], %f48;
	add.s64 	%rd34, %rd7, %rd31;
	ld.global.f32 	%f49, [%rd34];
	st.shared.f32 	[%r105+12288], %f49;
	mov.u32 	%r199, %r12;
$L__BB1_7:
	setp.lt.u32 	%p14, %r9, 3;
	@%p14 bra 	$L__BB1_9;
$L__BB1_8:
	add.s32 	%r106, %r15, %r199;
	mul.wide.s32 	%rd35, %r106, 4;
	add.s64 	%rd36, %rd2, %rd35;
	ld.global.f32 	%f50, [%rd36];
	add.s32 	%r107, %r199, %r16;
	shl.b32 	%r108, %r107, 2;
	mov.u32 	%r109, mem;
	add.s32 	%r110, %r109, %r108;
	st.shared.f32 	[%r110], %f50;
	add.s64 	%rd37, %rd1, %rd35;
	ld.global.f32 	%f51, [%rd37];
	st.shared.f32 	[%r110+12288], %f51;
	shl.b32 	%r111, %r6, 2;
	cvt.u64.u32 	%rd38, %r111;
	add.s64 	%rd39, %rd36, %rd38;
	ld.global.f32 	%f52, [%rd39];
	add.s32 	%r112, %r110, %r111;
	st.shared.f32 	[%r112], %f52;
	add.s64 	%rd40, %rd37, %rd38;
	ld.global.f32 	%f53, [%rd40];
	st.shared.f32 	[%r112+12288], %f53;
	add.s64 	%rd41, %rd39, %rd38;
	ld.global.f32 	%f54, [%rd41];
	add.s32 	%r113, %r112, %r111;
	st.shared.f32 	[%r113], %f54;
	add.s64 	%rd42, %rd40, %rd38;
	ld.global.f32 	%f55, [%rd42];
	st.shared.f32 	[%r113+12288], %f55;
	add.s64 	%rd43, %rd41, %rd38;
	ld.global.f32 	%f56, [%rd43];
	add.s32 	%r114, %r113, %r111;
	st.shared.f32 	[%r114], %f56;
	add.s64 	%rd44, %rd42, %rd38;
	ld.global.f32 	%f57, [%rd44];
	st.shared.f32 	[%r114+12288], %f57;
	add.s32 	%r199, %r111, %r199;
	setp.lt.u32 	%p15, %r199, 32;
	@%p15 bra 	$L__BB1_8;
$L__BB1_9:
	add.s32 	%r198, %r198, %r7;
	setp.lt.u32 	%p16, %r198, 32;
	add.s32 	%r197, %r198, %r4;
	setp.lt.s32 	%p17, %r197, 128;
	and.pred  	%p18, %p16, %p17;
	@%p18 bra 	$L__BB1_2;
	shl.b32 	%r21, %r3, 10;
	mov.u32 	%r201, %r1;
$L__BB1_11:
	setp.gt.u32 	%p19, %r2, 31;
	@%p19 bra 	$L__BB1_18;
	setp.eq.s32 	%p20, %r10, 3;
	shl.b32 	%r115, %r201, 5;
	add.s32 	%r27, %r115, %r21;
	mov.u32 	%r202, %r2;
	@%p20 bra 	$L__BB1_16;
	setp.eq.s32 	%p21, %r10, 0;
	add.s32 	%r116, %r27, %r2;
	mul.wide.s32 	%rd45, %r116, 4;
	add.s64 	%rd8, %rd3, %rd45;
	mov.b32 	%r117, 0;
	st.global.u32 	[%rd8], %r117;
	mov.u32 	%r202, %r8;
	@%p21 bra 	$L__BB1_16;
	setp.eq.s32 	%p22, %r10, 1;
	shl.b32 	%r28, %r6, 2;
	cvt.u64.u32 	%rd46, %r28;
	add.s64 	%rd9, %rd8, %rd46;
	mov.b32 	%r118, 0;
	st.global.u32 	[%rd9], %r118;
	mov.u32 	%r202, %r11;
	@%p22 bra 	$L__BB1_16;
	add.s64 	%rd48, %rd9, %rd46;
	mov.b32 	%r119, 0;
	st.global.u32 	[%rd48], %r119;
	mov.u32 	%r202, %r12;
$L__BB1_16:
	setp.lt.u32 	%p23, %r9, 3;
	@%p23 bra 	$L__BB1_18;
$L__BB1_17:
	add.s32 	%r120, %r27, %r202;
	mul.wide.s32 	%rd49, %r120, 4;
	add.s64 	%rd50, %rd3, %rd49;
	mov.b32 	%r121, 0;
	st.global.u32 	[%rd50], %r121;
	shl.b32 	%r122, %r6, 2;
	cvt.u64.u32 	%rd51, %r122;
	add.s64 	%rd52, %rd50, %rd51;
	st.global.u32 	[%rd52], %r121;
	add.s64 	%rd53, %rd52, %rd51;
	st.global.u32 	[%rd53], %r121;
	add.s64 	%rd54, %rd53, %rd51;
	st.global.u32 	[%rd54], %r121;
	add.s32 	%r202, %r122, %r202;
	setp.lt.u32 	%p24, %r202, 32;
	@%p24 bra 	$L__BB1_17;
$L__BB1_18:
	add.s32 	%r201, %r201, %r7;
	setp.lt.u32 	%p25, %r201, 32;
	add.s32 	%r123, %r4, %r201;
	setp.lt.s32 	%p26, %r123, 128;
	and.pred  	%p27, %p25, %p26;
	@%p27 bra 	$L__BB1_11;
$L__BB1_19:
	setp.lt.u32 	%p28, %r1, 32;
	bar.sync 	0;
	mov.u32 	%r33, %ntid.y;
	mov.u32 	%r34, %ntid.x;
	setp.lt.u32 	%p29, %r95, 128;
	and.pred  	%p2, %p28, %p29;
	shl.b32 	%r35, %r33, 2;
	mul.wide.u32 	%rd10, %r33, 4;
	cvta.to.global.u64 	%rd11, %rd25;
	cvta.to.global.u64 	%rd12, %rd26;
	cvta.to.global.u64 	%rd13, %rd20;
	cvta.to.global.u64 	%rd14, %rd21;
	mov.b32 	%r204, 0;
	not.pred 	%p58, %p2;
$L__BB1_20:
	shl.b32 	%r37, %r204, 5;
	add.s32 	%r125, %r4, 31;
	setp.gt.s32 	%p30, %r37, %r125;
	@%p30 bra 	$L__BB1_69;
	setp.lt.u32 	%p31, %r1, 32;
	add.s32 	%r223, %r1, %r37;
	setp.lt.u32 	%p32, %r223, 128;
	and.pred  	%p3, %p31, %p32;
	not.pred 	%p33, %p3;
	@%p33 bra 	$L__BB1_27;
	mov.u32 	%r205, %r223;
	mov.u32 	%r206, %r1;
$L__BB1_23:
	setp.gt.u32 	%p34, %r2, 31;
	@%p34 bra 	$L__BB1_26;
	shl.b32 	%r127, %r205, 5;
	shl.b32 	%r128, %r206, 7;
	shl.b32 	%r129, %r2, 2;
	mov.u32 	%r130, mem;
	add.s32 	%r131, %r129, %r130;
	add.s32 	%r132, %r131, %r128;
	add.s32 	%r207, %r132, 8192;
	add.s32 	%r133, %r2, %r127;
	mul.wide.u32 	%rd72, %r133, 4;
	mov.u32 	%r208, %r2;
$L__BB1_25:
	add.s64 	%rd55, %rd13, %rd72;
	ld.global.f32 	%f58, [%rd55];
	st.shared.f32 	[%r207+-4096], %f58;
	add.s64 	%rd56, %rd14, %rd72;
	ld.global.f32 	%f59, [%rd56];
	st.shared.f32 	[%r207], %f59;
	add.s32 	%r208, %r208, %r33;
	add.s32 	%r207, %r207, %r35;
	add.s64 	%rd72, %rd72, %rd10;
	setp.lt.u32 	%p35, %r208, 32;
	@%p35 bra 	$L__BB1_25;
$L__BB1_26:
	add.s32 	%r206, %r206, %r34;
	setp.lt.u32 	%p36, %r206, 32;
	add.s32 	%r205, %r206, %r37;
	setp.lt.u32 	%p37, %r205, 128;
	and.pred  	%p38, %p36, %p37;
	@%p38 bra 	$L__BB1_23;
$L__BB1_27:
	bar.sync 	0;
	@%p8 bra 	$L__BB1_35;
	setp.lt.u32 	%p40, %r2, 32;
	add.s32 	%r135, %r2, %r37;
	setp.lt.u32 	%p41, %r135, 128;
	and.pred  	%p4, %p40, %p41;
	not.pred 	%p42, %p4;
	mov.u32 	%r209, %r95;
	mov.u32 	%r210, %r1;
$L__BB1_29:
	@%p42 bra 	$L__BB1_34;
	ld.param.u64 	%rd71, [_Z22flashAttentionBackwardPKfS0_S0_S0_S0_S0_S0_PfS1_S1_f_param_6];
	ld.param.u64 	%rd70, [_Z22flashAttentionBackwardPKfS0_S0_S0_S0_S0_S0_PfS1_S1_f_param_5];
	shl.b32 	%r51, %r210, 5;
	cvta.to.global.u64 	%rd57, %rd71;
	mul.wide.u32 	%rd58, %r209, 4;
	add.s64 	%rd18, %rd57, %rd58;
	cvta.to.global.u64 	%rd59, %rd70;
	add.s64 	%rd19, %rd59, %rd58;
	shl.b32 	%r136, %r210, 7;
	mov.u32 	%r137, mem;
	add.s32 	%r52, %r137, %r136;
	mov.u32 	%r211, %r135;
	mov.u32 	%r212, %r2;
$L__BB1_31:
	ld.shared.v4.f32 	{%f61, %f62, %f63, %f64}, [%r52];
	shl.b32 	%r138, %r212, 7;
	add.s32 	%r140, %r137, %r138;
	ld.shared.v4.f32 	{%f65, %f66, %f67, %f68}, [%r140+4096];
	fma.rn.f32 	%f69, %f61, %f65, 0f00000000;
	fma.rn.f32 	%f70, %f62, %f66, %f69;
	fma.rn.f32 	%f71, %f63, %f67, %f70;
	fma.rn.f32 	%f72, %f64, %f68, %f71;
	ld.shared.v4.f32 	{%f73, %f74, %f75, %f76}, [%r52+16];
	ld.shared.v4.f32 	{%f77, %f78, %f79, %f80}, [%r140+4112];
	fma.rn.f32 	%f81, %f73, %f77, %f72;
	fma.rn.f32 	%f82, %f74, %f78, %f81;
	fma.rn.f32 	%f83, %f75, %f79, %f82;
	fma.rn.f32 	%f84, %f76, %f80, %f83;
	ld.shared.v4.f32 	{%f85, %f86, %f87, %f88}, [%r52+32];
	ld.shared.v4.f32 	{%f89, %f90, %f91, %f92}, [%r140+4128];
	fma.rn.f32 	%f93, %f85, %f89, %f84;
	fma.rn.f32 	%f94, %f86, %f90, %f93;
	fma.rn.f32 	%f95, %f87, %f91, %f94;
	fma.rn.f32 	%f96, %f88, %f92, %f95;
	ld.shared.v4.f32 	{%f97, %f98, %f99, %f100}, [%r52+48];
	ld.shared.v4.f32 	{%f101, %f102, %f103, %f104}, [%r140+4144];
	fma.rn.f32 	%f105, %f97, %f101, %f96;
	fma.rn.f32 	%f106, %f98, %f102, %f105;
	fma.rn.f32 	%f107, %f99, %f103, %f106;
	fma.rn.f32 	%f108, %f100, %f104, %f107;
	ld.shared.v4.f32 	{%f109, %f110, %f111, %f112}, [%r52+64];
	ld.shared.v4.f32 	{%f113, %f114, %f115, %f116}, [%r140+4160];
	fma.rn.f32 	%f117, %f109, %f113, %f108;
	fma.rn.f32 	%f118, %f110, %f114, %f117;
	fma.rn.f32 	%f119, %f111, %f115, %f118;
	fma.rn.f32 	%f120, %f112, %f116, %f119;
	ld.shared.v4.f32 	{%f121, %f122, %f123, %f124}, [%r52+80];
	ld.shared.v4.f32 	{%f125, %f126, %f127, %f128}, [%r140+4176];
	fma.rn.f32 	%f129, %f121, %f125, %f120;
	fma.rn.f32 	%f130, %f122, %f126, %f129;
	fma.rn.f32 	%f131, %f123, %f127, %f130;
	fma.rn.f32 	%f132, %f124, %f128, %f131;
	ld.shared.v4.f32 	{%f133, %f134, %f135, %f136}, [%r52+96];
	ld.shared.v4.f32 	{%f137, %f138, %f139, %f140}, [%r140+4192];
	fma.rn.f32 	%f141, %f133, %f137, %f132;
	fma.rn.f32 	%f142, %f134, %f138, %f141;
	fma.rn.f32 	%f143, %f135, %f139, %f142;
	fma.rn.f32 	%f144, %f136, %f140, %f143;
	ld.shared.v4.f32 	{%f145, %f146, %f147, %f148}, [%r52+112];
	ld.shared.v4.f32 	{%f149, %f150, %f151, %f152}, [%r140+4208];
	fma.rn.f32 	%f153, %f145, %f149, %f144;
	fma.rn.f32 	%f154, %f146, %f150, %f153;
	fma.rn.f32 	%f155, %f147, %f151, %f154;
	fma.rn.f32 	%f156, %f148, %f152, %f155;
	setp.gt.s32 	%p43, %r211, %r209;
	mul.f32 	%f1, %f43, %f156;
	selp.f32 	%f157, 0fFF800000, %f1, %p43;
	add.s32 	%r141, %r212, %r51;
	shl.b32 	%r142, %r141, 2;
	add.s32 	%r143, %r137, %r142;
	add.s32 	%r55, %r143, 16384;
	st.shared.f32 	[%r143+16384], %f157;
	mov.f32 	%f486, 0f00000000;
	@%p43 bra 	$L__BB1_33;
	ld.global.f32 	%f158, [%rd18];
	sub.f32 	%f159, %f1, %f158;
	fma.rn.f32 	%f160, %f159, 0f3BBB989D, 0f3F000000;
	cvt.sat.f32.f32 	%f161, %f160;
	mov.f32 	%f162, 0f4B400001;
	mov.f32 	%f163, 0f437C0000;
	fma.rm.f32 	%f164, %f161, %f163, %f162;
	add.f32 	%f165, %f164, 0fCB40007F;
	neg.f32 	%f166, %f165;
	fma.rn.f32 	%f167, %f159, 0f3FB8AA3B, %f166;
	fma.rn.f32 	%f168, %f159, 0f32A57060, %f167;
	mov.b32 	%r144, %f164;
	shl.b32 	%r145, %r144, 23;
	mov.b32 	%f169, %r145;
	ex2.approx.ftz.f32 	%f170, %f168;
	mul.f32 	%f171, %f170, %f169;
	ld.global.f32 	%f172, [%rd19];
	div.rn.f32 	%f486, %f171, %f172;
$L__BB1_33:
	st.shared.f32 	[%r55+4096], %f486;
	add.s32 	%r212, %r212, %r33;
	setp.lt.u32 	%p44, %r212, 32;
	add.s32 	%r211, %r212, %r37;
	setp.lt.u32 	%p45, %r211, 128;
	and.pred  	%p46, %p44, %p45;
	@%p46 bra 	$L__BB1_31;
$L__BB1_34:
	add.s32 	%r210, %r210, %r34;
	setp.lt.u32 	%p47, %r210, 32;
	add.s32 	%r209, %r210, %r4;
	setp.lt.s32 	%p48, %r209, 128;
	and.pred  	%p49, %p47, %p48;
	@%p49 bra 	$L__BB1_29;
$L__BB1_35:
	bar.sync 	0;
	@%p33 bra 	$L__BB1_44;
	mov.u32 	%r213, %r223;
	mov.u32 	%r214, %r1;
$L__BB1_37:
	setp.gt.u32 	%p51, %r2, 31;
	@%p51 bra 	$L__BB1_43;
	shl.b32 	%r62, %r213, 5;
	mov.u32 	%r215, %r2;
$L__BB1_39:
	setp.gt.u32 	%p52, %r4, 127;
	mov.f32 	%f488, 0f00000000;
	@%p52 bra 	$L__BB1_42;
	mov.f32 	%f488, 0f00000000;
	mov.b32 	%r216, 0;
$L__BB1_41:
	.pragma "nounroll";
	shl.b32 	%r148, %r216, 5;
	add.s32 	%r149, %r148, %r214;
	shl.b32 	%r150, %r149, 2;
	mov.u32 	%r151, mem;
	add.s32 	%r152, %r151, %r150;
	ld.shared.f32 	%f175, [%r152+20480];
	add.s32 	%r153, %r148, %r215;
	shl.b32 	%r154, %r153, 2;
	add.s32 	%r155, %r151, %r154;
	ld.shared.f32 	%f176, [%r155+12288];
	fma.rn.f32 	%f177, %f175, %f176, %f488;
	ld.shared.f32 	%f178, [%r152+20608];
	ld.shared.f32 	%f179, [%r155+12416];
	fma.rn.f32 	%f180, %f178, %f179, %f177;
	ld.shared.f32 	%f181, [%r152+20736];
	ld.shared.f32 	%f182, [%r155+12544];
	fma.rn.f32 	%f183, %f181, %f182, %f180;
	ld.shared.f32 	%f184, [%r152+20864];
	ld.shared.f32 	%f185, [%r155+12672];
	fma.rn.f32 	%f186, %f184, %f185, %f183;
	ld.shared.f32 	%f187, [%r152+20992];
	ld.shared.f32 	%f188, [%r155+12800];
	fma.rn.f32 	%f189, %f187, %f188, %f186;
	ld.shared.f32 	%f190, [%r152+21120];
	ld.shared.f32 	%f191, [%r155+12928];
	fma.rn.f32 	%f192, %f190, %f191, %f189;
	ld.shared.f32 	%f193, [%r152+21248];
	ld.shared.f32 	%f194, [%r155+13056];
	fma.rn.f32 	%f195, %f193, %f194, %f192;
	ld.shared.f32 	%f196, [%r152+21376];
	ld.shared.f32 	%f197, [%r155+13184];
	fma.rn.f32 	%f488, %f196, %f197, %f195;
	add.s32 	%r216, %r216, 8;
	setp.ne.s32 	%p53, %r216, 32;
	@%p53 bra 	$L__BB1_41;
$L__BB1_42:
	add.s32 	%r156, %r62, %r215;
	mul.wide.u32 	%rd60, %r156, 4;
	add.s64 	%rd61, %rd12, %rd60;
	atom.global.add.f32 	%f198, [%rd61], %f488;
	add.s32 	%r215, %r215, %r33;
	setp.lt.u32 	%p54, %r215, 32;
	@%p54 bra 	$L__BB1_39;
$L__BB1_43:
	add.s32 	%r214, %r214, %r34;
	setp.lt.u32 	%p55, %r214, 32;
	add.s32 	%r213, %r214, %r37;
	setp.lt.u32 	%p56, %r213, 128;
	and.pred  	%p57, %p55, %p56;
	@%p57 bra 	$L__BB1_37;
$L__BB1_44:
	bar.sync 	0;
	@%p58 bra 	$L__BB1_53;
	setp.lt.u32 	%p59, %r2, 32;
	add.s32 	%r158, %r2, %r37;
	setp.lt.u32 	%p60, %r158, 128;
	and.pred  	%p5, %p59, %p60;
	not.pred 	%p61, %p5;
	mov.u32 	%r217, %r95;
	mov.u32 	%r218, %r1;
$L__BB1_46:
	ld.param.u64 	%rd69, [_Z22flashAttentionBackwardPKfS0_S0_S0_S0_S0_S0_PfS1_S1_f_param_3];
	shl.b32 	%r159, %r217, 5;
	shl.b32 	%r72, %r218, 5;
	shl.b32 	%r160, %r218, 7;
	mov.u32 	%r161, mem;
	add.s32 	%r162, %r161, %r160;
	add.s32 	%r73, %r162, 12288;
	ld.shared.v4.f32 	{%f199, %f200, %f201, %f202}, [%r162+12288];
	cvta.to.global.u64 	%rd62, %rd69;
	mul.wide.u32 	%rd63, %r159, 4;
	add.s64 	%rd64, %rd62, %rd63;
	ld.global.f32 	%f203, [%rd64];
	fma.rn.f32 	%f204, %f199, %f203, 0f00000000;
	ld.global.f32 	%f205, [%rd64+4];
	fma.rn.f32 	%f206, %f200, %f205, %f204;
	ld.global.f32 	%f207, [%rd64+8];
	fma.rn.f32 	%f208, %f201, %f207, %f206;
	ld.global.f32 	%f209, [%rd64+12];
	fma.rn.f32 	%f210, %f202, %f209, %f208;
	ld.shared.v4.f32 	{%f211, %f212, %f213, %f214}, [%r162+12304];
	ld.global.f32 	%f215, [%rd64+16];
	fma.rn.f32 	%f216, %f211, %f215, %f210;
	ld.global.f32 	%f217, [%rd64+20];
	fma.rn.f32 	%f218, %f212, %f217, %f216;
	ld.global.f32 	%f219, [%rd64+24];
	fma.rn.f32 	%f220, %f213, %f219, %f218;
	ld.global.f32 	%f221, [%rd64+28];
	fma.rn.f32 	%f222, %f214, %f221, %f220;
	ld.shared.v4.f32 	{%f223, %f224, %f225, %f226}, [%r162+12320];
	ld.global.f32 	%f227, [%rd64+32];
	fma.rn.f32 	%f228, %f223, %f227, %f222;
	ld.global.f32 	%f229, [%rd64+36];
	fma.rn.f32 	%f230, %f224, %f229, %f228;
	ld.global.f32 	%f231, [%rd64+40];
	fma.rn.f32 	%f232, %f225, %f231, %f230;
	ld.global.f32 	%f233, [%rd64+44];
	fma.rn.f32 	%f234, %f226, %f233, %f232;
	ld.shared.v4.f32 	{%f235, %f236, %f237, %f238}, [%r162+12336];
	ld.global.f32 	%f239, [%rd64+48];
	fma.rn.f32 	%f240, %f235, %f239, %f234;
	ld.global.f32 	%f241, [%rd64+52];
	fma.rn.f32 	%f242, %f236, %f241, %f240;
	ld.global.f32 	%f243, [%rd64+56];
	fma.rn.f32 	%f244, %f237, %f243, %f242;
	ld.global.f32 	%f245, [%rd64+60];
	fma.rn.f32 	%f246, %f238, %f245, %f244;
	ld.shared.v4.f32 	{%f247, %f248, %f249, %f250}, [%r162+12352];
	ld.global.f32 	%f251, [%rd64+64];
	fma.rn.f32 	%f252, %f247, %f251, %f246;
	ld.global.f32 	%f253, [%rd64+68];
	fma.rn.f32 	%f254, %f248, %f253, %f252;
	ld.global.f32 	%f255, [%rd64+72];
	fma.rn.f32 	%f256, %f249, %f255, %f254;
	ld.global.f32 	%f257, [%rd64+76];
	fma.rn.f32 	%f258, %f250, %f257, %f256;
	ld.shared.v4.f32 	{%f259, %f260, %f261, %f262}, [%r162+12368];
	ld.global.f32 	%f263, [%rd64+80];
	fma.rn.f32 	%f264, %f259, %f263, %f258;
	ld.global.f32 	%f265, [%rd64+84];
	fma.rn.f32 	%f266, %f260, %f265, %f264;
	ld.global.f32 	%f267, [%rd64+88];
	fma.rn.f32 	%f268, %f261, %f267, %f266;
	ld.global.f32 	%f269, [%rd64+92];
	fma.rn.f32 	%f270, %f262, %f269, %f268;
	ld.shared.v4.f32 	{%f271, %f272, %f273, %f274}, [%r162+12384];
	ld.global.f32 	%f275, [%rd64+96];
	fma.rn.f32 	%f276, %f271, %f275, %f270;
	ld.global.f32 	%f277, [%rd64+100];
	fma.rn.f32 	%f278, %f272, %f277, %f276;
	ld.global.f32 	%f279, [%rd64+104];
	fma.rn.f32 	%f280, %f273, %f279, %f278;
	ld.global.f32 	%f281, [%rd64+108];
	fma.rn.f32 	%f282, %f274, %f281, %f280;
	ld.shared.v4.f32 	{%f283, %f284, %f285, %f286}, [%r162+12400];
	ld.global.f32 	%f287, [%rd64+112];
	fma.rn.f32 	%f288, %f283, %f287, %f282;
	ld.global.f32 	%f289, [%rd64+116];
	fma.rn.f32 	%f290, %f284, %f289, %f288;
	ld.global.f32 	%f291, [%rd64+120];
	fma.rn.f32 	%f292, %f285, %f291, %f290;
	ld.global.f32 	%f293, [%rd64+124];
	fma.rn.f32 	%f7, %f286, %f293, %f292;
	@%p61 bra 	$L__BB1_52;
	mov.u32 	%r219, %r158;
	mov.u32 	%r220, %r2;
$L__BB1_48:
	setp.le.u32 	%p62, %r219, %r217;
	@%p62 bra 	$L__BB1_50;
	add.s32 	%r169, %r72, %r220;
	shl.b32 	%r170, %r169, 2;
	add.s32 	%r172, %r161, %r170;
	mov.b32 	%r173, 0;
	st.shared.u32 	[%r172+24576], %r173;
	bra.uni 	$L__BB1_51;
$L__BB1_50:
	ld.shared.v4.f32 	{%f294, %f295, %f296, %f297}, [%r73];
	shl.b32 	%r163, %r220, 7;
	add.s32 	%r165, %r161, %r163;
	ld.shared.v4.f32 	{%f298, %f299, %f300, %f301}, [%r165+8192];
	fma.rn.f32 	%f302, %f294, %f298, 0f00000000;
	fma.rn.f32 	%f303, %f295, %f299, %f302;
	fma.rn.f32 	%f304, %f296, %f300, %f303;
	fma.rn.f32 	%f305, %f297, %f301, %f304;
	ld.shared.v4.f32 	{%f306, %f307, %f308, %f309}, [%r73+16];
	ld.shared.v4.f32 	{%f310, %f311, %f312, %f313}, [%r165+8208];
	fma.rn.f32 	%f314, %f306, %f310, %f305;
	fma.rn.f32 	%f315, %f307, %f311, %f314;
	fma.rn.f32 	%f316, %f308, %f312, %f315;
	fma.rn.f32 	%f317, %f309, %f313, %f316;
	ld.shared.v4.f32 	{%f318, %f319, %f320, %f321}, [%r73+32];
	ld.shared.v4.f32 	{%f322, %f323, %f324, %f325}, [%r165+8224];
	fma.rn.f32 	%f326, %f318, %f322, %f317;
	fma.rn.f32 	%f327, %f319, %f323, %f326;
	fma.rn.f32 	%f328, %f320, %f324, %f327;
	fma.rn.f32 	%f329, %f321, %f325, %f328;
	ld.shared.v4.f32 	{%f330, %f331, %f332, %f333}, [%r73+48];
	ld.shared.v4.f32 	{%f334, %f335, %f336, %f337}, [%r165+8240];
	fma.rn.f32 	%f338, %f330, %f334, %f329;
	fma.rn.f32 	%f339, %f331, %f335, %f338;
	fma.rn.f32 	%f340, %f332, %f336, %f339;
	fma.rn.f32 	%f341, %f333, %f337, %f340;
	ld.shared.v4.f32 	{%f342, %f343, %f344, %f345}, [%r73+64];
	ld.shared.v4.f32 	{%f346, %f347, %f348, %f349}, [%r165+8256];
	fma.rn.f32 	%f350, %f342, %f346, %f341;
	fma.rn.f32 	%f351, %f343, %f347, %f350;
	fma.rn.f32 	%f352, %f344, %f348, %f351;
	fma.rn.f32 	%f353, %f345, %f349, %f352;
	ld.shared.v4.f32 	{%f354, %f355, %f356, %f357}, [%r73+80];
	ld.shared.v4.f32 	{%f358, %f359, %f360, %f361}, [%r165+8272];
	fma.rn.f32 	%f362, %f354, %f358, %f353;
	fma.rn.f32 	%f363, %f355, %f359, %f362;
	fma.rn.f32 	%f364, %f356, %f360, %f363;
	fma.rn.f32 	%f365, %f357, %f361, %f364;
	ld.shared.v4.f32 	{%f366, %f367, %f368, %f369}, [%r73+96];
	ld.shared.v4.f32 	{%f370, %f371, %f372, %f373}, [%r165+8288];
	fma.rn.f32 	%f374, %f366, %f370, %f365;
	fma.rn.f32 	%f375, %f367, %f371, %f374;
	fma.rn.f32 	%f376, %f368, %f372, %f375;
	fma.rn.f32 	%f377, %f369, %f373, %f376;
	ld.shared.v4.f32 	{%f378, %f379, %f380, %f381}, [%r73+112];
	ld.shared.v4.f32 	{%f382, %f383, %f384, %f385}, [%r165+8304];
	fma.rn.f32 	%f386, %f378, %f382, %f377;
	fma.rn.f32 	%f387, %f379, %f383, %f386;
	fma.rn.f32 	%f388, %f380, %f384, %f387;
	fma.rn.f32 	%f389, %f381, %f385, %f388;
	add.s32 	%r166, %r220, %r72;
	shl.b32 	%r167, %r166, 2;
	add.s32 	%r168, %r161, %r167;
	ld.shared.f32 	%f390, [%r168+20480];
	sub.f32 	%f391, %f389, %f7;
	mul.f32 	%f392, %f391, %f390;
	st.shared.f32 	[%r168+24576], %f392;
$L__BB1_51:
	add.s32 	%r220, %r220, %r33;
	setp.lt.u32 	%p63, %r220, 32;
	add.s32 	%r219, %r220, %r37;
	setp.lt.u32 	%p64, %r219, 128;
	and.pred  	%p65, %p63, %p64;
	@%p65 bra 	$L__BB1_48;
$L__BB1_52:
	add.s32 	%r218, %r218, %r34;
	setp.lt.u32 	%p66, %r218, 32;
	add.s32 	%r217, %r218, %r4;
	setp.lt.u32 	%p67, %r217, 128;
	and.pred  	%p68, %p66, %p67;
	@%p68 bra 	$L__BB1_46;
$L__BB1_53:
	bar.sync 	0;
	@%p8 bra 	$L__BB1_59;
	mov.u32 	%r221, %r1;
$L__BB1_55:
	setp.gt.u32 	%p70, %r2, 31;
	@%p70 bra 	$L__BB1_58;
	shl.b32 	%r175, %r221, 5;
	mov.u32 	%r176, %ctaid.x;
	shl.b32 	%r177, %r176, 10;
	add.s32 	%r81, %r175, %r177;
	shl.b32 	%r178, %r221, 7;
	mov.u32 	%r179, mem;
	add.s32 	%r180, %r179, %r178;
	ld.shared.v4.f32 	{%f8, %f9, %f10, %f11}, [%r180+24576];
	ld.shared.v4.f32 	{%f12, %f13, %f14, %f15}, [%r180+24592];
	ld.shared.v4.f32 	{%f16, %f17, %f18, %f19}, [%r180+24608];
	ld.shared.v4.f32 	{%f20, %f21, %f22, %f23}, [%r180+24624];
	ld.shared.v4.f32 	{%f24, %f25, %f26, %f27}, [%r180+24640];
	ld.shared.v4.f32 	{%f28, %f29, %f30, %f31}, [%r180+24656];
	ld.shared.v4.f32 	{%f32, %f33, %f34, %f35}, [%r180+24672];
	ld.shared.v4.f32 	{%f36, %f37, %f38, %f39}, [%r180+24688];
	mov.u32 	%r222, %r2;
$L__BB1_57:
	shl.b32 	%r181, %r222, 2;
	mov.u32 	%r182, mem;
	add.s32 	%r183, %r182, %r181;
	ld.shared.f32 	%f393, [%r183+4096];
	fma.rn.f32 	%f394, %f8, %f393, 0f00000000;
	ld.shared.f32 	%f395, [%r183+4224];
	fma.rn.f32 	%f396, %f9, %f395, %f394;
	ld.shared.f32 	%f397, [%r183+4352];
	fma.rn.f32 	%f398, %f10, %f397, %f396;
	ld.shared.f32 	%f399, [%r183+4480];
	fma.rn.f32 	%f400, %f11, %f399, %f398;
	ld.shared.f32 	%f401, [%r183+4608];
	fma.rn.f32 	%f402, %f12, %f401, %f400;
	ld.shared.f32 	%f403, [%r183+4736];
	fma.rn.f32 	%f404, %f13, %f403, %f402;
	ld.shared.f32 	%f405, [%r183+4864];
	fma.rn.f32 	%f406, %f14, %f405, %f404;
	ld.shared.f32 	%f407, [%r183+4992];
	fma.rn.f32 	%f408, %f15, %f407, %f406;
	ld.shared.f32 	%f409, [%r183+5120];
	fma.rn.f32 	%f410, %f16, %f409, %f408;
	ld.shared.f32 	%f411, [%r183+5248];
	fma.rn.f32 	%f412, %f17, %f411, %f410;
	ld.shared.f32 	%f413, [%r183+5376];
	fma.rn.f32 	%f414, %f18, %f413, %f412;
	ld.shared.f32 	%f415, [%r183+5504];
	fma.rn.f32 	%f416, %f19, %f415, %f414;
	ld.shared.f32 	%f417, [%r183+5632];
	fma.rn.f32 	%f418, %f20, %f417, %f416;
	ld.shared.f32 	%f419, [%r183+5760];
	fma.rn.f32 	%f420, %f21, %f419, %f418;
	ld.shared.f32 	%f421, [%r183+5888];
	fma.rn.f32 	%f422, %f22, %f421, %f420;
	ld.shared.f32 	%f423, [%r183+6016];
	fma.rn.f32 	%f424, %f23, %f423, %f422;
	ld.shared.f32 	%f425, [%r183+6144];
	fma.rn.f32 	%f426, %f24, %f425, %f424;
	ld.shared.f32 	%f427, [%r183+6272];
	fma.rn.f32 	%f428, %f25, %f427, %f426;
	ld.shared.f32 	%f429, [%r183+6400];
	fma.rn.f32 	%f430, %f26, %f429, %f428;
	ld.shared.f32 	%f431, [%r183+6528];
	fma.rn.f32 	%f432, %f27, %f431, %f430;
	ld.shared.f32 	%f433, [%r183+6656];
	fma.rn.f32 	%f434, %f28, %f433, %f432;
	ld.shared.f32 	%f435, [%r183+6784];
	fma.rn.f32 	%f436, %f29, %f435, %f434;
	ld.shared.f32 	%f437, [%r183+6912];
	fma.rn.f32 	%f438, %f30, %f437, %f436;
	ld.shared.f32 	%f439, [%r183+7040];
	fma.rn.f32 	%f440, %f31, %f439, %f438;
	ld.shared.f32 	%f441, [%r183+7168];
	fma.rn.f32 	%f442, %f32, %f441, %f440;
	ld.shared.f32 	%f443, [%r183+7296];
	fma.rn.f32 	%f444, %f33, %f443, %f442;
	ld.shared.f32 	%f445, [%r183+7424];
	fma.rn.f32 	%f446, %f34, %f445, %f444;
	ld.shared.f32 	%f447, [%r183+7552];
	fma.rn.f32 	%f448, %f35, %f447, %f446;
	ld.shared.f32 	%f449, [%r183+7680];
	fma.rn.f32 	%f450, %f36, %f449, %f448;
	ld.shared.f32 	%f451, [%r183+7808];
	fma.rn.f32 	%f452, %f37, %f451, %f450;
	ld.shared.f32 	%f453, [%r183+7936];
	fma.rn.f32 	%f454, %f38, %f453, %f452;
	ld.shared.f32 	%f455, [%r183+8064];
	fma.rn.f32 	%f456, %f39, %f455, %f454;
	add.s32 	%r184, %r81, %r222;
	mul.wide.s32 	%rd65, %r184, 4;
	add.s64 	%rd66, %rd3, %rd65;
	ld.global.f32 	%f457, [%rd66];
	fma.rn.f32 	%f458, %f43, %f456, %f457;
	st.global.f32 	[%rd66], %f458;
	add.s32 	%r222, %r222, %r33;
	setp.lt.u32 	%p71, %r222, 32;
	@%p71 bra 	$L__BB1_57;
$L__BB1_58:
	add.s32 	%r221, %r221, %r34;
	setp.lt.u32 	%p72, %r221, 32;
	add.s32 	%r185, %r4, %r221;
	setp.lt.s32 	%p73, %r185, 128;
	and.pred  	%p74, %p72, %p73;
	@%p74 bra 	$L__BB1_55;
$L__BB1_59:
	bar.sync 	0;
	@%p33 bra 	$L__BB1_68;
	mov.u32 	%r224, %r1;
$L__BB1_61:
	setp.gt.u32 	%p76, %r2, 31;
	@%p76 bra 	$L__BB1_67;
	shl.b32 	%r87, %r223, 5;
	mov.u32 	%r225, %r2;
$L__BB1_63:
	setp.gt.u32 	%p77, %r4, 127;
	mov.f32 	%f490, 0f00000000;
	@%p77 bra 	$L__BB1_66;
	mov.f32 	%f490, 0f00000000;
	mov.b32 	%r226, 0;
$L__BB1_65:
	.pragma "nounroll";
	shl.b32 	%r187, %r226, 5;
	add.s32 	%r188, %r187, %r224;
	shl.b32 	%r189, %r188, 2;
	mov.u32 	%r190, mem;
	add.s32 	%r191, %r190, %r189;
	ld.shared.f32 	%f461, [%r191+24576];
	add.s32 	%r192, %r187, %r225;
	shl.b32 	%r193, %r192, 2;
	add.s32 	%r194, %r190, %r193;
	ld.shared.f32 	%f462, [%r194];
	fma.rn.f32 	%f463, %f461, %f462, %f490;
	ld.shared.f32 	%f464, [%r191+24704];
	ld.shared.f32 	%f465, [%r194+128];
	fma.rn.f32 	%f466, %f464, %f465, %f463;
	ld.shared.f32 	%f467, [%r191+24832];
	ld.shared.f32 	%f468, [%r194+256];
	fma.rn.f32 	%f469, %f467, %f468, %f466;
	ld.shared.f32 	%f470, [%r191+24960];
	ld.shared.f32 	%f471, [%r194+384];
	fma.rn.f32 	%f472, %f470, %f471, %f469;
	ld.shared.f32 	%f473, [%r191+25088];
	ld.shared.f32 	%f474, [%r194+512];
	fma.rn.f32 	%f475, %f473, %f474, %f472;
	ld.shared.f32 	%f476, [%r191+25216];
	ld.shared.f32 	%f477, [%r194+640];
	fma.rn.f32 	%f478, %f476, %f477, %f475;
	ld.shared.f32 	%f479, [%r191+25344];
	ld.shared.f32 	%f480, [%r194+768];
	fma.rn.f32 	%f481, %f479, %f480, %f478;
	ld.shared.f32 	%f482, [%r191+25472];
	ld.shared.f32 	%f483, [%r194+896];
	fma.rn.f32 	%f490, %f482, %f483, %f481;
	add.s32 	%r226, %r226, 8;
	setp.ne.s32 	%p78, %r226, 32;
	@%p78 bra 	$L__BB1_65;
$L__BB1_66:
	add.s32 	%r195, %r87, %r225;
	mul.wide.u32 	%rd67, %r195, 4;
	add.s64 	%rd68, %rd11, %rd67;
	mul.f32 	%f484, %f43, %f490;
	atom.global.add.f32 	%f485, [%rd68], %f484;
	add.s32 	%r225, %r225, %r33;
	setp.lt.u32 	%p79, %r225, 32;
	@%p79 bra 	$L__BB1_63;
$L__BB1_67:
	add.s32 	%r224, %r224, %r34;
	setp.lt.u32 	%p80, %r224, 32;
	add.s32 	%r223, %r224, %r37;
	setp.lt.u32 	%p81, %r223, 128;
	and.pred  	%p82, %p80, %p81;
	@%p82 bra 	$L__BB1_61;
$L__BB1_68:
	bar.sync 	0;
	add.s32 	%r204, %r204, 1;
	setp.ne.s32 	%p83, %r204, 4;
	@%p83 bra 	$L__BB1_20;
$L__BB1_69:
	ret;

}


// ===== COMPILED SASS (sm_100) =====

	.target	sm_100

	.elftype	@"ET_EXEC"


//--------------------- .note.nv.tkinfo           --------------------------
	.section	.note.nv.tkinfo,"",@"SHT_NOTE"
	.sectionflags	@"SHF_NOTE_NV_TKINFO"
	.tkinfo
        /*0018*/ 	.word	0x00000002
        /*0030*/ 	.string	""
        /*0030*/ 	.string	"ptxas"
        /*0030*/ 	.string	"Cuda compilation tools, release 13.0, V13.0.88"
        /*0030*/ 	.string	"Build cuda_13.0.r13.0/compiler.36424714_0"
        /*0030*/ 	.string	"-arch sm_100 -m 64 "



//--------------------- .note.nv.cuinfo           --------------------------
	.section	.note.nv.cuinfo,"",@"SHT_NOTE"
	.sectionflags	@"SHF_NOTE_NV_CUINFO"
        /*0018*/ 	.short	0x0002
        /*001a*/ 	.short	0x0064
        /*001c*/ 	.short	0x0082
	.zero		2


//--------------------- .nv.info                  --------------------------
	.section	.nv.info,"",@"SHT_CUDA_INFO"
	.align	4


	//----- nvinfo : EIATTR_REGCOUNT
	.align		4
        /*0000*/ 	.byte	0x04, 0x2f
        /*0002*/ 	.short	(.L_1 - .L_0)
	.align		4
.L_0:
        /*0004*/ 	.word	index@(_Z21flashAttentionForwardPKfS0_S0_PfS1_S1_f)
        /*0008*/ 	.word	0x00000020


	//----- nvinfo : EIATTR_FRAME_SIZE
	.align		4
.L_1:
        /*000c*/ 	.byte	0x04, 0x11
        /*000e*/ 	.short	(.L_3 - .L_2)
	.align		4
.L_2:
        /*0010*/ 	.word	index@($__internal_1_$__cuda_sm3x_div_rn_noftz_f32_slowpath)
        /*0014*/ 	.word	0x00000000


	//----- nvinfo : EIATTR_FRAME_SIZE
	.align		4
.L_3:
        /*0018*/ 	.byte	0x04, 0x11
        /*001a*/ 	.short	(.L_5 - .L_4)
	.align		4
.L_4:
        /*001c*/ 	.word	index@(_Z21flashAttentionForwardPKfS0_S0_PfS1_S1_f)
        /*0020*/ 	.word	0x00000000


	//----- nvinfo : EIATTR_REGCOUNT
	.align		4
.L_5:
        /*0024*/ 	.byte	0x04, 0x2f
        /*0026*/ 	.short	(.L_7 - .L_6)
	.align		4
.L_6:
        /*0028*/ 	.word	index@(_Z22flashAttentionBackwardPKfS0_S0_S0_S0_S0_S0_PfS1_S1_f)
        /*002c*/ 	.word	0x00000038


	//----- nvinfo : EIATTR_FRAME_SIZE
	.align		4
.L_7:
        /*0030*/ 	.byte	0x04, 0x11
        /*0032*/ 	.short	(.L_9 - .L_8)
	.align		4
.L_8:
        /*0034*/ 	.word	index@($__internal_0_$__cuda_sm3x_div_rn_noftz_f32_slowpath)
        /*0038*/ 	.word	0x00000000


	//----- nvinfo : EIATTR_FRAME_SIZE
	.align		4
.L_9:
        /*003c*/ 	.byte	0x04, 0x11
        /*003e*/ 	.short	(.L_11 - .L_10)
	.align		4
.L_10:
        /*0040*/ 	.word	index@(_Z22flashAttentionBackwardPKfS0_S0_S0_S0_S0_S0_PfS1_S1_f)
        /*0044*/ 	.word	0x00000000


	//----- nvinfo : EIATTR_MIN_STACK_SIZE
	.align		4
.L_11:
        /*0048*/ 	.byte	0x04, 0x12
        /*004a*/ 	.short	(.L_13 - .L_12)
	.align		4
.L_12:
        /*004c*/ 	.word	index@(_Z22flashAttentionBackwardPKfS0_S0_S0_S0_S0_S0_PfS1_S1_f)
        /*0050*/ 	.word	0x00000000


	//----- nvinfo : EIATTR_MIN_STACK_SIZE
	.align		4
.L_13:
        /*0054*/ 	.byte	0x04, 0x12
        /*0056*/ 	.short	(.L_15 - .L_14)
	.align		4
.L_14:
        /*0058*/ 	.word	index@(_Z21flashAttentionForwardPKfS0_S0_PfS1_S1_f)
        /*005c*/ 	.word	0x00000000
.L_15:


//--------------------- .nv.compat                --------------------------
	.section	.nv.compat,"",@"SHT_CUDA_COMPAT_INFO"
	.align	4
        /*0000*/ 	.byte	0x02, 0x09, 0x00, 0x00, 0x02, 0x02, 0x01, 0x00, 0x02, 0x05, 0x05, 0x00, 0x03, 0x07, 0x01, 0x01
        /*0010*/ 	.byte	0x02, 0x03, 0x00, 0x00, 0x02, 0x06, 0x01, 0x00, 0x04, 0x0b, 0x08, 0x00, 0x01, 0x00, 0x00, 0x00
        /*0020*/ 	.byte	0x00, 0x00, 0x00, 0x00


//--------------------- .nv.info._Z22flashAttentionBackwardPKfS0_S0_S0_S0_S0_S0_PfS1_S1_f --------------------------
	.section	.nv.info._Z22flashAttentionBackwardPKfS0_S0_S0_S0_S0_S0_PfS1_S1_f,"",@"SHT_CUDA_INFO"
	.sectionflags	@""
	.align	4


	//----- nvinfo : EIATTR_CUDA_API_VERSION
	.align		4
        /*0000*/ 	.byte	0x04, 0x37
        /*0002*/ 	.short	(.L_17 - .L_16)
.L_16:
        /*0004*/ 	.word	0x00000082


	//----- nvinfo : EIATTR_KPARAM_INFO
	.align		4
.L_17:
        /*0008*/ 	.byte	0x04, 0x17
        /*000a*/ 	.short	(.L_19 - .L_18)
.L_18:
        /*000c*/ 	.word	0x00000000
        /*0010*/ 	.short	0x000a
        /*0012*/ 	.short	0x0050
        /*0014*/ 	.byte	0x00, 0xf0, 0x11, 0x00


	//----- nvinfo : EIATTR_KPARAM_INFO
	.align		4
.L_19:
        /*0018*/ 	.byte	0x04, 0x17
        /*001a*/ 	.short	(.L_21 - .L_20)
.L_20:
        /*001c*/ 	.word	0x00000000
        /*0020*/ 	.short	0x0009
        /*0022*/ 	.short	0x0048
        /*0024*/ 	.byte	0x00, 0xf5, 0x21, 0x00


	//----- nvinfo : EIATTR_KPARAM_INFO
	.align		4
.L_21:
        /*0028*/ 	.byte	0x04, 0x17
        /*002a*/ 	.short	(.L_23 - .L_22)
.L_22:
        /*002c*/ 	.word	0x00000000
        /*0030*/ 	.short	0x0008
        /*0032*/ 	.short	0x0040
        /*0034*/ 	.byte	0x00, 0xf5, 0x21, 0x00


	//----- nvinfo : EIATTR_KPARAM_INFO
	.align		4
.L_23:
        /*0038*/ 	.byte	0x04, 0x17
        /*003a*/ 	.short	(.L_25 - .L_24)
.L_24:
        /*003c*/ 	.word	0x00000000
        /*0040*/ 	.short	0x0007
        /*0042*/ 	.short	0x0038
        /*0044*/ 	.byte	0x00, 0xf5, 0x21, 0x00


	//----- nvinfo : EIATTR_KPARAM_INFO
	.align		4
.L_25:
        /*0048*/ 	.byte	0x04, 0x17
        /*004a*/ 	.short	(.L_27 - .L_26)
.L_26:
        /*004c*/ 	.word	0x00000000
        /*0050*/ 	.short	0x0006
        /*0052*/ 	.short	0x0030
        /*0054*/ 	.byte	0x00, 0xf5, 0x21, 0x00


	//----- nvinfo : EIATTR_KPARAM_INFO
	.align		4
.L_27:
        /*0058*/ 	.byte	0x04, 0x17
        /*005a*/ 	.short	(.L_29 - .L_28)
.L_28:
        /*005c*/ 	.word	0x00000000
        /*0060*/ 	.short	0x0005
        /*0062*/ 	.short	0x0028
        /*0064*/ 	.byte	0x00, 0xf5, 0x21, 0x00


	//----- nvinfo : EIATTR_KPARAM_INFO
	.align		4
.L_29:
        /*0068*/ 	.byte	0x04, 0x17
        /*006a*/ 	.short	(.L_31 - .L_30)
.L_30:
        /*006c*/ 	.word	0x00000000
        /*0070*/ 	.short	0x0004
        /*0072*/ 	.short	0x0020
        /*0074*/ 	.byte	0x00, 0xf5, 0x21, 0x00


	//----- nvinfo : EIATTR_KPARAM_INFO
	.align		4
.L_31:
        /*0078*/ 	.byte	0x04, 0x17
        /*007a*/ 	.short	(.L_33 - .L_32)
.L_32:
        /*007c*/ 	.word	0x00000000
        /*0080*/ 	.short	0x0003
        /*0082*/ 	.short	0x0018
        /*0084*/ 	.byte	0x00, 0xf5, 0x21, 0x00


	//----- nvinfo : EIATTR_KPARAM_INFO
	.align		4
.L_33:
        /*0088*/ 	.byte	0x04, 0x17
        /*008a*/ 	.short	(.L_35 - .L_34)
.L_34:
        /*008c*/ 	.word	0x00000000
        /*0090*/ 	.short	0x0002
        /*0092*/ 	.short	0x0010
        /*0094*/ 	.byte	0x00, 0xf5, 0x21, 0x00


	//----- nvinfo : EIATTR_KPARAM_INFO
	.align		4
.L_35:
        /*0098*/ 	.byte	0x04, 0x17
        /*009a*/ 	.short	(.L_37 - .L_36)
.L_36:
        /*009c*/ 	.word	0x00000000
        /*00a0*/ 	.short	0x0001
        /*00a2*/ 	.short	0x0008
        /*00a4*/ 	.byte	0x00, 0xf5, 0x21, 0x00


	//----- nvinfo : EIATTR_KPARAM_INFO
	.align		4
.L_37:
        /*00a8*/ 	.byte	0x04, 0x17
        /*00aa*/ 	.short	(.L_39 - .L_38)
.L_38:
        /*00ac*/ 	.word	0x00000000
        /*00b0*/ 	.short	0x0000
        /*00b2*/ 	.short	0x0000
        /*00b4*/ 	.byte	0x00, 0xf5, 0x21, 0x00


	//----- nvinfo : EIATTR_SPARSE_MMA_MASK
	.align		4
.L_39:
        /*00b8*/ 	.byte	0x03, 0x50
        /*00ba*/ 	.short	0x0000


	//----- nvinfo : EIATTR_MAXREG_COUNT
	.align		4
        /*00bc*/ 	.byte	0x03, 0x1b
        /*00be*/ 	.short	0x00ff


	//----- nvinfo : EIATTR_NUM_BARRIERS
	.align		4
        /*00c0*/ 	.byte	0x02, 0x4c
        /*00c2*/ 	.byte	0x01
	.zero		1


	//----- nvinfo : EIATTR_MERCURY_ISA_VERSION
	.align		4
        /*00c4*/ 	.byte	0x03, 0x5f
        /*00c6*/ 	.short	0x0101


	//----- nvinfo : EIATTR_VRC_CTA_INIT_COUNT
	.align		4
        /*00c8*/ 	.byte	0x02, 0x4a
	.zero		1
	.zero		1


	//----- nvinfo : EIATTR_EXIT_INSTR_OFFSETS
	.align		4
        /*00cc*/ 	.byte	0x04, 0x1c
        /*00ce*/ 	.short	(.L_41 - .L_40)


	//   ....[0]....
.L_40:
        /*00d0*/ 	.word	0x00000cf0


	//   ....[1]....
        /*00d4*/ 	.word	0x00003000


	//----- nvinfo : EIATTR_CRS_STACK_SIZE
	.align		4
.L_41:
        /*00d8*/ 	.byte	0x04, 0x1e
        /*00da*/ 	.short	(.L_43 - .L_42)
.L_42:
        /*00dc*/ 	.word	0x00000000


	//----- nvinfo : EIATTR_CBANK_PARAM_SIZE
	.align		4
.L_43:
        /*00e0*/ 	.byte	0x03, 0x19
        /*00e2*/ 	.short	0x0054


	//----- nvinfo : EIATTR_PARAM_CBANK
	.align		4
        /*00e4*/ 	.byte	0x04, 0x0a
        /*00e6*/ 	.short	(.L_45 - .L_44)
	.align		4
.L_44:
        /*00e8*/ 	.word	index@(.nv.constant0._Z22flashAttentionBackwardPKfS0_S0_S0_S0_S0_S0_PfS1_S1_f)
        /*00ec*/ 	.short	0x0380
        /*00ee*/ 	.short	0x0054


	//----- nvinfo : EIATTR_SW_WAR
	.align		4
.L_45:
        /*00f0*/ 	.byte	0x04, 0x36
        /*00f2*/ 	.short	(.L_47 - .L_46)
.L_46:
        /*00f4*/ 	.word	0x00000008
.L_47:


//--------------------- .nv.info._Z21flashAttentionForwardPKfS0_S0_PfS1_S1_f --------------------------
	.section	.nv.info._Z21flashAttentionForwardPKfS0_S0_PfS1_S1_f,"",@"SHT_CUDA_INFO"
	.sectionflags	@""
	.align	4


	//----- nvinfo : EIATTR_CUDA_API_VERSION
	.align		4
        /*0000*/ 	.byte	0x04, 0x37
        /*0002*/ 	.short	(.L_49 - .L_48)
.L_48:
        /*0004*/ 	.word	0x00000082


	//----- nvinfo : EIATTR_KPARAM_INFO
	.align		4
.L_49:
        /*0008*/ 	.byte	0x04, 0x17
        /*000a*/ 	.short	(.L_51 - .L_50)
.L_50:
        /*000c*/ 	.word	0x00000000
        /*0010*/ 	.short	0x0006
        /*0012*/ 	.short	0x0030
        /*0014*/ 	.byte	0x00, 0xf0, 0x11, 0x00


	//----- nvinfo : EIATTR_KPARAM_INFO
	.align		4
.L_51:
        /*0018*/ 	.byte	0x04, 0x17
        /*001a*/ 	.short	(.L_53 - .L_52)
.L_52:
        /*001c*/ 	.word	0x00000000
        /*0020*/ 	.short	0x0005
        /*0022*/ 	.short	0x0028
        /*0024*/ 	.byte	0x00, 0xf5, 0x21, 0x00


	//----- nvinfo : EIATTR_KPARAM_INFO
	.align		4
.L_53:
        /*0028*/ 	.byte	0x04, 0x17
        /*002a*/ 	.short	(.L_55 - .L_54)
.L_54:
        /*002c*/ 	.word	0x00000000
        /*0030*/ 	.short	0x0004
        /*0032*/ 	.short	0x0020
        /*0034*/ 	.byte	0x00, 0xf5, 0x21, 0x00


	//----- nvinfo : EIATTR_KPARAM_INFO
	.align		4
.L_55:
        /*0038*/ 	.byte	0x04, 0x17
        /*003a*/ 	.short	(.L_57 - .L_56)
.L_56:
        /*003c*/ 	.word	0x00000000
        /*0040*/ 	.short	0x0003
        /*0042*/ 	.short	0x0018
        /*0044*/ 	.byte	0x00, 0xf5, 0x21, 0x00


	//----- nvinfo : EIATTR_KPARAM_INFO
	.align		4
.L_57:
        /*0048*/ 	.byte	0x04, 0x17
        /*004a*/ 	.short	(.L_59 - .L_58)
.L_58:
        /*004c*/ 	.word	0x00000000
        /*0050*/ 	.short	0x0002
        /*0052*/ 	.short	0x0010
        /*0054*/ 	.byte	0x00, 0xf5, 0x21, 0x00


	//----- nvinfo : EIATTR_KPARAM_INFO
	.align		4
.L_59:
        /*0058*/ 	.byte	0x04, 0x17
        /*005a*/ 	.short	(.L_61 - .L_60)
.L_60:
        /*005c*/ 	.word	0x00000000
        /*0060*/ 	.short	0x0001
        /*0062*/ 	.short	0x0008
        /*0064*/ 	.byte	0x00, 0xf5, 0x21, 0x00


	//----- nvinfo : EIATTR_KPARAM_INFO
	.align		4
.L_61:
        /*0068*/ 	.byte	0x04, 0x17
        /*006a*/ 	.short	(.L_63 - .L_62)
.L_62:
        /*006c*/ 	.word	0x00000000
        /*0070*/ 	.short	0x0000
        /*0072*/ 	.short	0x0000
        /*0074*/ 	.byte	0x00, 0xf5, 0x21, 0x00


	//----- nvinfo : EIATTR_SPARSE_MMA_MASK
	.align		4
.L_63:
        /*0078*/ 	.byte	0x03, 0x50
        /*007a*/ 	.short	0x0000


	//----- nvinfo : EIATTR_MAXREG_COUNT
	.align		4
        /*007c*/ 	.byte	0x03, 0x1b
        /*007e*/ 	.short	0x00ff


	//----- nvinfo : EIATTR_NUM_BARRIERS
	.align		4
        /*0080*/ 	.byte	0x02, 0x4c
        /*0082*/ 	.byte	0x01
	.zero		1


	//----- nvinfo : EIATTR_MERCURY_ISA_VERSION
	.align		4
        /*0084*/ 	.byte	0x03, 0x5f
        /*0086*/ 	.short	0x0101


	//----- nvinfo : EIATTR_VRC_CTA_INIT_COUNT
	.align		4
        /*0088*/ 	.byte	0x02, 0x4a
	.zero		1
	.zero		1


	//----- nvinfo : EIATTR_EXIT_INSTR_OFFSETS
	.align		4
        /*008c*/ 	.byte	0x04, 0x1c
        /*008e*/ 	.short	(.L_65 - .L_64)


	//   ....[0]....
.L_64:
        /*0090*/ 	.word	0x00000b30


	//   ....[1]....
        /*0094*/ 	.word	0x000024d0


	//----- nvinfo : EIATTR_CRS_STACK_SIZE
	.align		4
.L_65:
        /*0098*/ 	.byte	0x04, 0x1e
        /*009a*/ 	.short	(.L_67 - .L_66)
.L_66:
        /*009c*/ 	.word	0x00000000


	//----- nvinfo : EIATTR_CBANK_PARAM_SIZE
	.align		4
.L_67:
        /*00a0*/ 	.byte	0x03, 0x19
        /*00a2*/ 	.short	0x0034


	//----- nvinfo : EIATTR_PARAM_CBANK
	.align		4
        /*00a4*/ 	.byte	0x04, 0x0a
        /*00a6*/ 	.short	(.L_69 - .L_68)
	.align		4
.L_68:
        /*00a8*/ 	.word	index@(.nv.constant0._Z21flashAttentionForwardPKfS0_S0_PfS1_S1_f)
        /*00ac*/ 	.short	0x0380
        /*00ae*/ 	.short	0x0034


	//----- nvinfo : EIATTR_SW_WAR
	.align		4
.L_69:
        /*00b0*/ 	.byte	0x04, 0x36
        /*00b2*/ 	.short	(.L_71 - .L_70)
.L_70:
        /*00b4*/ 	.word	0x00000008
.L_71:


//--------------------- .nv.callgraph             --------------------------
	.section	.nv.callgraph,"",@"SHT_CUDA_CALLGRAPH"
	.align	4
	.sectionentsize	8
	.align		4
        /*0000*/ 	.word	0x00000000
	.align		4
        /*0004*/ 	.word	0xffffffff
	.align		4
        /*0008*/ 	.word	0x00000000
	.align		4
        /*000c*/ 	.word	0xfffffffe
	.align		4
        /*0010*/ 	.word	0x00000000
	.align		4
        /*0014*/ 	.word	0xfffffffd
	.align		4
        /*0018*/ 	.word	0x00000000
	.align		4
        /*001c*/ 	.word	0xfffffffc


//--------------------- .text._Z22flashAttentionBackwardPKfS0_S0_S0_S0_S0_S0_PfS1_S1_f --------------------------
	.section	.text._Z22flashAttentionBackwardPKfS0_S0_S0_S0_S0_S0_PfS1_S1_f,"ax",@progbits
	.align	128
        .global         _Z22flashAttentionBackwardPKfS0_S0_S0_S0_S0_S0_PfS1_S1_f
        .type           _Z22flashAttentionBackwardPKfS0_S0_S0_S0_S0_S0_PfS1_S1_f,@function
        .size           _Z22flashAttentionBackwardPKfS0_S0_S0_S0_S0_S0_PfS1_S1_f,(.L_x_130 - _Z22flashAttentionBackwardPKfS0_S0_S0_S0_S0_S0_PfS1_S1_f)
        .other          _Z22flashAttentionBackwardPKfS0_S0_S0_S0_S0_S0_PfS1_S1_f,@"STO_CUDA_ENTRY STV_DEFAULT"
_Z22flashAttentionBackwardPKfS0_S0_S0_S0_S0_S0_PfS1_S1_f:
.text._Z22flashAttentionBackwardPKfS0_S0_S0_S0_S0_S0_PfS1_S1_f:
[----:B------:R-:W-:Y:S01]  /*0000*/  LDC R1, c[0x0][0x37c] ;  /* 0x0000df00ff017b82 */ /* 0x000fe20000000800 */
[----:B------:R-:W0:Y:S01]  /*0010*/  S2R R0, SR_CTAID.X ;  /* 0x0000000000007919 */ /* 0x000e220000002500 */
[----:B------:R-:W1:Y:S01]  /*0020*/  LDCU.64 UR8, c[0x0][0x358] ;  /* 0x00006b00ff0877ac */ /* 0x000e620008000a00 */
[----:B------:R-:W-:Y:S01]  /*0030*/  BSSY.RECONVERGENT B0, `(.L_x_0) ;  /* 0x00000c2000007945 */ /* 0x000fe20003800200 */
[----:B------:R-:W2:Y:S01]  /*0040*/  S2R R4, SR_TID.X ;  /* 0x0000000000047919 */ /* 0x000ea20000002100 */
[----:B------:R-:W3:Y:S01]  /*0050*/  S2R R3, SR_TID.Y ;  /* 0x0000000000037919 */ /* 0x000ee20000002200 */
[----:B0-----:R-:W-:-:S05]  /*0060*/  SHF.L.U32 R9, R0, 0x5, RZ ;  /* 0x0000000500097819 */ /* 0x001fca00000006ff */
[----:B--2---:R-:W-:-:S05]  /*0070*/  IMAD.IADD R2, R9, 0x1, R4 ;  /* 0x0000000109027824 */ /* 0x004fca00078e0204 */
[----:B------:R-:W-:-:S04]  /*0080*/  ISETP.GE.AND P2, PT, R2, 0x80, PT ;  /* 0x000000800200780c */ /* 0x000fc80003f46270 */
[----:B------:R-:W-:-:S13]  /*0090*/  ISETP.LT.U32.AND P2, PT, R4, 0x20, !P2 ;  /* 0x000000200400780c */ /* 0x000fda0005741070 */
[----:B-1-3--:R-:W-:Y:S05]  /*00a0*/  @!P2 BRA `(.L_x_1) ;  /* 0x0000000800e8a947 */ /* 0x00afea0003800000 */
[----:B------:R-:W0:Y:S01]  /*00b0*/  LDC R6, c[0x0][0x364] ;  /* 0x0000d900ff067b82 */ /* 0x000e220000000800 */
[----:B------:R-:W-:Y:S01]  /*00c0*/  BSSY.RECONVERGENT B1, `(.L_x_2) ;  /* 0x0000083000017945 */ /* 0x000fe20003800200 */
[----:B0-----:R-:W0:Y:S01]  /*00d0*/  I2F.U32.RP R7, R6 ;  /* 0x0000000600077306 */ /* 0x001e220000209000 */
[----:B------:R-:W-:Y:S02]  /*00e0*/  IADD3 R5, PT, PT, R3, R6, RZ ;  /* 0x0000000603057210 */ /* 0x000fe40007ffe0ff */
[----:B------:R-:W-:Y:S02]  /*00f0*/  ISETP.NE.U32.AND P3, PT, R6, RZ, PT ;  /* 0x000000ff0600720c */ /* 0x000fe40003f65070 */
[C---:B------:R-:W-:Y:S02]  /*0100*/  ISETP.GE.U32.AND P0, PT, R5.reuse, 0x20, PT ;  /* 0x000000200500780c */ /* 0x040fe40003f06070 */
[----:B------:R-:W-:Y:S02]  /*0110*/  VIMNMX.U32 R8, PT, PT, R5, 0x20, !PT ;  /* 0x0000002005087848 */ /* 0x000fe40007fe0000 */
[----:B------:R-:W-:Y:S01]  /*0120*/  SEL R12, RZ, 0x1, P0 ;  /* 0x00000001ff0c7807 */ /* 0x000fe20000000000 */
[----:B0-----:R-:W0:Y:S02]  /*0130*/  MUFU.RCP R7, R7 ;  /* 0x0000000700077308 */ /* 0x001e240000001000 */
[----:B0-----:R-:W-:-:S02]  /*0140*/  IADD3 R10, PT, PT, R7, 0xffffffe, RZ ;  /* 0x0ffffffe070a7810 */ /* 0x001fc40007ffe0ff */
[----:B------:R-:W-:-:S04]  /*0150*/  IADD3 R7, PT, PT, R8, -R5, -R12 ;  /* 0x8000000508077210 */ /* 0x000fc80007ffe80c */
[----:B------:R0:W1:Y:S02]  /*0160*/  F2I.FTZ.U32.TRUNC.NTZ R11, R10 ;  /* 0x0000000a000b7305 */ /* 0x000064000021f000 */
[----:B0-----:R-:W-:Y:S02]  /*0170*/  IMAD.MOV.U32 R10, RZ, RZ, RZ ;  /* 0x000000ffff0a7224 */ /* 0x001fe400078e00ff */
[----:B-1----:R-:W-:-:S04]  /*0180*/  IMAD.MOV R13, RZ, RZ, -R11 ;  /* 0x000000ffff0d7224 */ /* 0x002fc800078e0a0b */
[----:B------:R-:W-:-:S04]  /*0190*/  IMAD R13, R13, R6, RZ ;  /* 0x000000060d0d7224 */ /* 0x000fc800078e02ff */
[----:B------:R-:W-:Y:S01]  /*01a0*/  IMAD.HI.U32 R14, R11, R13, R10 ;  /* 0x0000000d0b0e7227 */ /* 0x000fe200078e000a */
[----:B------:R-:W-:Y:S02]  /*01b0*/  IADD3 R11, PT, PT, R5, R6, RZ ;  /* 0x00000006050b7210 */ /* 0x000fe40007ffe0ff */
[----:B------:R-:W-:Y:S02]  /*01c0*/  MOV R10, R2 ;  /* 0x00000002000a7202 */ /* 0x000fe40000000f00 */
[----:B------:R-:W-:Y:S01]  /*01d0*/  IADD3 R30, PT, PT, R11, R6, RZ ;  /* 0x000000060b1e7210 */ /* 0x000fe20007ffe0ff */
[----:B------:R-:W-:-:S05]  /*01e0*/  IMAD.HI.U32 R13, R14, R7, RZ ;  /* 0x000000070e0d7227 */ /* 0x000fca00078e00ff */
[----:B------:R-:W-:-:S05]  /*01f0*/  IADD3 R8, PT, PT, -R13, RZ, RZ ;  /* 0x000000ff0d087210 */ /* 0x000fca0007ffe1ff */
[----:B------:R-:W-:-:S05]  /*0200*/  IMAD R7, R6, R8, R7 ;  /* 0x0000000806077224 */ /* 0x000fca00078e0207 */
[----:B------:R-:W-:-:S13]  /*0210*/  ISETP.GE.U32.AND P0, PT, R7, R6, PT ;  /* 0x000000060700720c */ /* 0x000fda0003f06070 */
[----:B------:R-:W-:Y:S01]  /*0220*/  @P0 IMAD.IADD R7, R7, 0x1, -R6 ;  /* 0x0000000107070824 */ /* 0x000fe200078e0a06 */
[----:B------:R-:W-:-:S04]  /*0230*/  @P0 IADD3 R13, PT, PT, R13, 0x1, RZ ;  /* 0x000000010d0d0810 */ /* 0x000fc80007ffe0ff */
[-C--:B------:R-:W-:Y:S02]  /*0240*/  ISETP.GE.U32.AND P1, PT, R7, R6.reuse, PT ;  /* 0x000000060700720c */ /* 0x080fe40003f26070 */
[----:B------:R-:W0:Y:S11]  /*0250*/  LDC R7, c[0x0][0x360] ;  /* 0x0000d800ff077b82 */ /* 0x000e360000000800 */
[----:B------:R-:W-:Y:S01]  /*0260*/  @P1 VIADD R13, R13, 0x1 ;  /* 0x000000010d0d1836 */ /* 0x000fe20000000000 */
[----:B------:R-:W-:-:S05]  /*0270*/  @!P3 LOP3.LUT R13, RZ, R6, RZ, 0x33, !PT ;  /* 0x00000006ff0db212 */ /* 0x000fca00078e33ff */
[----:B------:R-:W-:Y:S02]  /*0280*/  IMAD.IADD R8, R12, 0x1, R13 ;  /* 0x000000010c087824 */ /* 0x000fe400078e020d */
[----:B------:R-:W-:-:S03]  /*0290*/  IMAD.MOV.U32 R12, RZ, RZ, R4 ;  /* 0x000000ffff0c7224 */ /* 0x000fc600078e0004 */
[----:B------:R-:W-:-:S07]  /*02a0*/  LOP3.LUT R31, R8, 0x3, RZ, 0xc0, !PT ;  /* 0x00000003081f7812 */ /* 0x000fce00078ec0ff */
.L_x_8:
[----:B------:R-:W-:Y:S01]  /*02b0*/  ISETP.GT.U32.AND P0, PT, R3, 0x1f, PT ;  /* 0x0000001f0300780c */ /* 0x000fe20003f04070 */
[----:B------:R-:W-:-:S12]  /*02c0*/  BSSY.RECONVERGENT B2, `(.L_x_3) ;  /* 0x000005d000027945 */ /* 0x000fd80003800200 */
[----:B-123--:R-:W-:Y:S05]  /*02d0*/  @P0 BRA `(.L_x_4) ;  /* 0x00000004006c0947 */ /* 0x00efea0003800000 */
[----:B------:R-:W-:Y:S01]  /*02e0*/  ISETP.NE.AND P1, PT, R31, 0x3, PT ;  /* 0x000000031f00780c */ /* 0x000fe20003f25270 */
[----:B------:R-:W-:Y:S01]  /*02f0*/  BSSY.RECONVERGENT B3, `(.L_x_5) ;  /* 0x000002b000037945 */ /* 0x000fe20003800200 */
[----:B------:R-:W-:Y:S01]  /*0300*/  ISETP.GE.U32.AND P0, PT, R8, 0x3, PT ;  /* 0x000000030800780c */ /* 0x000fe20003f06070 */
[----:B------:R-:W-:-:S10]  /*0310*/  IMAD.MOV.U32 R13, RZ, RZ, R3 ;  /* 0x000000ffff0d7224 */ /* 0x000fd400078e0003 */
[----:B------:R-:W-:Y:S05]  /*0320*/  @!P1 BRA `(.L_x_6) ;  /* 0x00000000009c9947 */ /* 0x000fea0003800000 */
[----:B------:R-:W1:Y:S01]  /*0330*/  LDC.64 R14, c[0x0][0x380] ;  /* 0x0000e000ff0e7b82 */ /* 0x000e620000000a00 */
[----:B------:R-:W-:-:S07]  /*0340*/  LEA R13, R10, R3, 0x5 ;  /* 0x000000030a0d7211 */ /* 0x000fce00078e28ff */
[----:B------:R-:W2:Y:S01]  /*0350*/  LDC.64 R16, c[0x0][0x3a0] ;  /* 0x0000e800ff107b82 */ /* 0x000ea20000000a00 */
[----:B-1----:R-:W-:-:S05]  /*0360*/  IMAD.WIDE R14, R13, 0x4, R14 ;  /* 0x000000040d0e7825 */ /* 0x002fca00078e020e */
[----:B------:R-:W3:Y:S01]  /*0370*/  LDG.E R18, desc[UR8][R14.64] ;  /* 0x000000080e127981 */ /* 0x000ee2000c1e1900 */
[----:B--2---:R-:W-:-:S05]  /*0380*/  IMAD.WIDE R16, R13, 0x4, R16 ;  /* 0x000000040d107825 */ /* 0x004fca00078e0210 */
[----:B------:R-:W2:Y:S01]  /*0390*/  LDG.E R19, desc[UR8][R16.64] ;  /* 0x0000000810137981 */ /* 0x000ea2000c1e1900 */
[----:B------:R-:W1:Y:S01]  /*03a0*/  S2UR UR5, SR_CgaCtaId ;  /* 0x00000000000579c3 */ /* 0x000e620000008800 */
[----:B------:R-:W-:Y:S01]  /*03b0*/  UMOV UR4, 0x400 ;  /* 0x0000040000047882 */ /* 0x000fe20000000000 */
[----:B------:R-:W-:Y:S01]  /*03c0*/  IMAD R13, R12, 0x20, R3 ;  /* 0x000000200c0d7824 */ /* 0x000fe200078e0203 */
[----:B------:R-:W-:Y:S01]  /*03d0*/  ISETP.NE.AND P1, PT, R31, RZ, PT ;  /* 0x000000ff1f00720c */ /* 0x000fe20003f25270 */
[----:B-1----:R-:W-:-:S06]  /*03e0*/  ULEA UR4, UR5, UR4, 0x18 ;  /* 0x0000000405047291 */ /* 0x002fcc000f8ec0ff */
[----:B------:R-:W-:Y:S02]  /*03f0*/  LEA R22, R13, UR4, 0x2 ;  /* 0x000000040d167c11 */ /* 0x000fe4000f8e10ff */
[----:B------:R-:W-:-:S03]  /*0400*/  MOV R13, R5 ;  /* 0x00000005000d7202 */ /* 0x000fc60000000f00 */
[----:B---3--:R1:W-:Y:S04]  /*0410*/  STS [R22], R18 ;  /* 0x0000001216007388 */ /* 0x0083e80000000800 */
[----:B--2---:R1:W-:Y:S01]  /*0420*/  STS [R22+0x3000], R19 ;  /* 0x0030001316007388 */ /* 0x0043e20000000800 */
[----:B------:R-:W-:Y:S05]  /*0430*/  @!P1 BRA `(.L_x_6) ;  /* 0x0000000000589947 */ /* 0x000fea0003800000 */
[----:B------:R-:W-:Y:S01]  /*0440*/  ISETP.NE.AND P1, PT, R31, 0x1, PT ;  /* 0x000000011f00780c */ /* 0x000fe20003f25270 */
[----:B------:R-:W-:-:S05]  /*0450*/  IMAD.SHL.U32 R13, R6, 0x4, RZ ;  /* 0x00000004060d7824 */ /* 0x000fca00078e00ff */
[-C--:B------:R-:W-:Y:S02]  /*0460*/  IADD3 R16, P4, PT, R16, R13.reuse, RZ ;  /* 0x0000000d10107210 */ /* 0x080fe40007f9e0ff */
[----:B------:R-:W-:-:S03]  /*0470*/  IADD3 R14, P3, PT, R14, R13, RZ ;  /* 0x0000000d0e0e7210 */ /* 0x000fc60007f7e0ff */
[----:B------:R-:W-:Y:S01]  /*0480*/  IMAD.X R17, RZ, RZ, R17, P4 ;  /* 0x000000ffff117224 */ /* 0x000fe200020e0611 */
[----:B------:R-:W-:Y:S02]  /*0490*/  IADD3.X R15, PT, PT, RZ, R15, RZ, P3, !PT ;  /* 0x0000000fff0f7210 */ /* 0x000fe40001ffe4ff */
[C---:B------:R-:W-:Y:S02]  /*04a0*/  @P1 IADD3 R20, P4, PT, R13.reuse, R16, RZ ;  /* 0x000000100d141210 */ /* 0x040fe40007f9e0ff */
[----:B-1----:R-:W-:Y:S01]  /*04b0*/  @P1 IADD3 R18, P3, PT, R13, R14, RZ ;  /* 0x0000000e0d121210 */ /* 0x002fe20007f7e0ff */
[----:B------:R-:W2:Y:S02]  /*04c0*/  LDG.E R16, desc[UR8][R16.64] ;  /* 0x0000000810107981 */ /* 0x000ea4000c1e1900 */
[----:B------:R-:W-:Y:S01]  /*04d0*/  @P1 IMAD.X R21, RZ, RZ, R17, P4 ;  /* 0x000000ffff151224 */ /* 0x000fe200020e0611 */
[----:B------:R-:W-:Y:S01]  /*04e0*/  @P1 IADD3.X R19, PT, PT, RZ, R15, RZ, P3, !PT ;  /* 0x0000000fff131210 */ /* 0x000fe20001ffe4ff */
[----:B------:R-:W3:Y:S04]  /*04f0*/  LDG.E R14, desc[UR8][R14.64] ;  /* 0x000000080e0e7981 */ /* 0x000ee8000c1e1900 */
[----:B------:R-:W4:Y:S04]  /*0500*/  @P1 LDG.E R18, desc[UR8][R18.64] ;  /* 0x0000000812121981 */ /* 0x000f28000c1e1900 */
[----:B------:R-:W5:Y:S01]  /*0510*/  @P1 LDG.E R20, desc[UR8][R20.64] ;  /* 0x0000000814141981 */ /* 0x000f62000c1e1900 */
[----:B------:R-:W-:-:S05]  /*0520*/  IADD3 R25, PT, PT, R22, R13, RZ ;  /* 0x0000000d16197210 */ /* 0x000fca0007ffe0ff */
[----:B------:R-:W-:Y:S01]  /*0530*/  @P1 IMAD.IADD R23, R13, 0x1, R25 ;  /* 0x000000010d171824 */ /* 0x000fe200078e0219 */
[----:B------:R-:W-:Y:S01]  /*0540*/  MOV R13, R11 ;  /* 0x0000000b000d7202 */ /* 0x000fe20000000f00 */
[----:B------:R-:W-:Y:S01]  /*0550*/  @P1 IMAD.MOV.U32 R13, RZ, RZ, R30 ;  /* 0x000000ffff0d1224 */ /* 0x000fe200078e001e */
[----:B--2---:R2:W-:Y:S04]  /*0560*/  STS [R25+0x3000], R16 ;  /* 0x0030001019007388 */ /* 0x0045e80000000800 */
[----:B---3--:R2:W-:Y:S04]  /*0570*/  STS [R25], R14 ;  /* 0x0000000e19007388 */ /* 0x0085e80000000800 */
[----:B----4-:R2:W-:Y:S04]  /*0580*/  @P1 STS [R23], R18 ;  /* 0x0000001217001388 */ /* 0x0105e80000000800 */
[----:B-----5:R2:W-:Y:S02]  /*0590*/  @P1 STS [R23+0x3000], R20 ;  /* 0x0030001417001388 */ /* 0x0205e40000000800 */
.L_x_6:
[----:B------:R-:W-:Y:S05]  /*05a0*/  BSYNC.RECONVERGENT B3 ;  /* 0x0000000000037941 */ /* 0x000fea0003800200 */
.L_x_5:
[----:B------:R-:W-:Y:S05]  /*05b0*/  @!P0 BRA `(.L_x_4) ;  /* 0x0000000000b48947 */ /* 0x000fea0003800000 */
[----:B------:R-:W3:Y:S01]  /*05c0*/  S2R R15, SR_CgaCtaId ;  /* 0x00000000000f7919 */ /* 0x000ee20000008800 */
[----:B--2---:R-:W-:Y:S02]  /*05d0*/  MOV R14, 0x400 ;  /* 0x00000400000e7802 */ /* 0x004fe40000000f00 */
[----:B------:R-:W-:Y:S02]  /*05e0*/  SHF.L.U32 R33, R6, 0x2, RZ ;  /* 0x0000000206217819 */ /* 0x000fe400000006ff */
[----:B---3--:R-:W-:-:S07]  /*05f0*/  LEA R32, R15, R14, 0x18 ;  /* 0x0000000e0f207211 */ /* 0x008fce00078ec0ff */
.L_x_7:
[----:B---3--:R-:W2:Y:S01]  /*0600*/  LDC.64 R24, c[0x0][0x380] ;  /* 0x0000e000ff187b82 */ /* 0x008ea20000000a00 */
[----:B------:R-:W-:-:S07]  /*0610*/  IMAD R15, R10, 0x20, R13 ;  /* 0x000000200a0f7824 */ /* 0x000fce00078e020d */
[----:B------:R-:W3:Y:S01]  /*0620*/  LDC.64 R20, c[0x0][0x3a0] ;  /* 0x0000e800ff147b82 */ /* 0x000ee20000000a00 */
[----:B--2---:R-:W-:-:S03]  /*0630*/  IMAD.WIDE R24, R15, 0x4, R24 ;  /* 0x000000040f187825 */ /* 0x004fc600078e0218 */
[----:B------:R-:W-:-:S03]  /*0640*/  IADD3 R26, P0, PT, R33, R24, RZ ;  /* 0x00000018211a7210 */ /* 0x000fc60007f1e0ff */
[----:B------:R2:W4:Y:S01]  /*0650*/  LDG.E R24, desc[UR8][R24.64] ;  /* 0x0000000818187981 */ /* 0x000522000c1e1900 */
[----:B---3--:R-:W-:Y:S01]  /*0660*/  IMAD.WIDE R20, R15, 0x4, R20 ;  /* 0x000000040f147825 */ /* 0x008fe200078e0214 */
[----:B------:R-:W-:Y:S02]  /*0670*/  IADD3.X R27, PT, PT, RZ, R25, RZ, P0, !PT ;  /* 0x00000019ff1b7210 */ /* 0x000fe400007fe4ff */
[C---:B------:R-:W-:Y:S02]  /*0680*/  IADD3 R28, P1, PT, R33.reuse, R26, RZ ;  /* 0x0000001a211c7210 */ /* 0x040fe40007f3e0ff */
[C---:B------:R-:W-:Y:S01]  /*0690*/  IADD3 R16, P0, PT, R33.reuse, R20, RZ ;  /* 0x0000001421107210 */ /* 0x040fe20007f1e0ff */
[----:B------:R3:W5:Y:S03]  /*06a0*/  LDG.E R26, desc[UR8][R26.64] ;  /* 0x000000081a1a7981 */ /* 0x000766000c1e1900 */
[----:B------:R-:W-:Y:S01]  /*06b0*/  IADD3.X R17, PT, PT, RZ, R21, RZ, P0, !PT ;  /* 0x00000015ff117210 */ /* 0x000fe200007fe4ff */
[----:B------:R-:W-:Y:S01]  /*06c0*/  IMAD.X R29, RZ, RZ, R27, P1 ;  /* 0x000000ffff1d7224 */ /* 0x000fe200008e061b */
[C---:B-1----:R-:W-:Y:S01]  /*06d0*/  IADD3 R18, P0, PT, R33.reuse, R16, RZ ;  /* 0x0000001021127210 */ /* 0x042fe20007f1e0ff */
[----:B------:R-:W5:Y:S01]  /*06e0*/  LDG.E R20, desc[UR8][R20.64] ;  /* 0x0000000814147981 */ /* 0x000f62000c1e1900 */
[----:B------:R-:W-:-:S03]  /*06f0*/  IADD3 R22, P1, PT, R33, R28, RZ ;  /* 0x0000001c21167210 */ /* 0x000fc60007f3e0ff */
[----:B------:R-:W-:Y:S01]  /*0700*/  IMAD.X R19, RZ, RZ, R17, P0 ;  /* 0x000000ffff137224 */ /* 0x000fe200000e0611 */
[----:B------:R-:W-:Y:S01]  /*0710*/  IADD3 R14, P0, PT, R33, R18, RZ ;  /* 0x00000012210e7210 */ /* 0x000fe20007f1e0ff */
[----:B------:R-:W5:Y:S01]  /*0720*/  LDG.E R16, desc[UR8][R16.64] ;  /* 0x0000000810107981 */ /* 0x000f62000c1e1900 */
[----:B------:R-:W-:Y:S02]  /*0730*/  IADD3.X R23, PT, PT, RZ, R29, RZ, P1, !PT ;  /* 0x0000001dff177210 */ /* 0x000fe40000ffe4ff */
[----:B------:R-:W-:Y:S01]  /*0740*/  IADD3.X R15, PT, PT, RZ, R19, RZ, P0, !PT ;  /* 0x00000013ff0f7210 */ /* 0x000fe200007fe4ff */
[----:B------:R1:W5:Y:S04]  /*0750*/  LDG.E R28, desc[UR8][R28.64] ;  /* 0x000000081c1c7981 */ /* 0x000368000c1e1900 */
[----:B------:R-:W5:Y:S04]  /*0760*/  LDG.E R18, desc[UR8][R18.64] ;  /* 0x0000000812127981 */ /* 0x000f68000c1e1900 */
[----:B------:R-:W5:Y:S04]  /*0770*/  LDG.E R22, desc[UR8][R22.64] ;  /* 0x0000000816167981 */ /* 0x000f68000c1e1900 */
[----:B------:R-:W5:Y:S01]  /*0780*/  LDG.E R14, desc[UR8][R14.64] ;  /* 0x000000080e0e7981 */ /* 0x000f62000c1e1900 */
[----:B--2---:R-:W-:-:S05]  /*0790*/  LEA R25, R12, R13, 0x5 ;  /* 0x0000000d0c197211 */ /* 0x004fca00078e28ff */
[----:B------:R-:W-:-:S05]  /*07a0*/  IMAD R25, R25, 0x4, R32 ;  /* 0x0000000419197824 */ /* 0x000fca00078e0220 */
[----:B---3--:R-:W-:-:S04]  /*07b0*/  IADD3 R27, PT, PT, R33, R25, RZ ;  /* 0x00000019211b7210 */ /* 0x008fc80007ffe0ff */
[----:B-1----:R-:W-:-:S05]  /*07c0*/  IADD3 R29, PT, PT, R33, R27, RZ ;  /* 0x0000001b211d7210 */ /* 0x002fca0007ffe0ff */
[C---:B------:R-:W-:Y:S01]  /*07d0*/  IMAD.IADD R21, R33.reuse, 0x1, R29 ;  /* 0x0000000121157824 */ /* 0x040fe200078e021d */
[----:B------:R-:W-:-:S04]  /*07e0*/  IADD3 R13, PT, PT, R33, R13, RZ ;  /* 0x0000000d210d7210 */ /* 0x000fc80007ffe0ff */
[----:B------:R-:W-:Y:S01]  /*07f0*/  ISETP.GE.U32.AND P0, PT, R13, 0x20, PT ;  /* 0x000000200d00780c */ /* 0x000fe20003f06070 */
[----:B----4-:R3:W-:Y:S04]  /*0800*/  STS [R25], R24 ;  /* 0x0000001819007388 */ /* 0x0107e80000000800 */
[----:B-----5:R3:W-:Y:S04]  /*0810*/  STS [R25+0x3000], R20 ;  /* 0x0030001419007388 */ /* 0x0207e80000000800 */
[----:B------:R3:W-:Y:S04]  /*0820*/  STS [R27], R26 ;  /* 0x0000001a1b007388 */ /* 0x0007e80000000800 */
[----:B------:R3:W-:Y:S04]  /*0830*/  STS [R27+0x3000], R16 ;  /* 0x003000101b007388 */ /* 0x0007e80000000800 */
[----:B------:R3:W-:Y:S04]  /*0840*/  STS [R29], R28 ;  /* 0x0000001c1d007388 */ /* 0x0007e80000000800 */
[----:B------:R3:W-:Y:S04]  /*0850*/  STS [R29+0x3000], R18 ;  /* 0x003000121d007388 */ /* 0x0007e80000000800 */
[----:B------:R3:W-:Y:S04]  /*0860*/  STS [R21], R22 ;  /* 0x0000001615007388 */ /* 0x0007e80000000800 */
[----:B------:R3:W-:Y:S01]  /*0870*/  STS [R21+0x3000], R14 ;  /* 0x0030000e15007388 */ /* 0x0007e20000000800 */
[----:B------:R-:W-:Y:S05]  /*0880*/  @!P0 BRA `(.L_x_7) ;  /* 0xfffffffc005c8947 */ /* 0x000fea000383ffff */
.L_x_4:
[----:B------:R-:W-:Y:S05]  /*0890*/  BSYNC.RECONVERGENT B2 ;  /* 0x0000000000027941 */ /* 0x000fea0003800200 */
.L_x_3:
[----:B0-----:R-:W-:-:S04]  /*08a0*/  IADD3 R12, PT, PT, R7, R12, RZ ;  /* 0x0000000c070c7210 */ /* 0x001fc80007ffe0ff */
[----:B------:R-:W-:Y:S01]  /*08b0*/  ISETP.LT.U32.AND P1, PT, R12, 0x20, PT ;  /* 0x000000200c00780c */ /* 0x000fe20003f21070 */
[----:B------:R-:W-:-:S05]  /*08c0*/  IMAD.IADD R10, R9, 0x1, R12 ;  /* 0x00000001090a7824 */ /* 0x000fca00078e020c */
[----:B------:R-:W-:-:S13]  /*08d0*/  ISETP.GE.AND P0, PT, R10, 0x80, PT ;  /* 0x000000800a00780c */ /* 0x000fda0003f06270 */
[----:B------:R-:W-:Y:S05]  /*08e0*/  @!P0 BRA P1, `(.L_x_8) ;  /* 0xfffffff800708947 */ /* 0x000fea000083ffff */
[----:B------:R-:W-:Y:S05]  /*08f0*/  BSYNC.RECONVERGENT B1 ;  /* 0x0000000000017941 */ /* 0x000fea0003800200 */
.L_x_2:
[----:B------:R-:W-:-:S07]  /*0900*/  MOV R10, R4 ;  /* 0x00000004000a7202 */ /* 0x000fce0000000f00 */
.L_x_14:
[----:B------:R-:W-:Y:S01]  /*0910*/  ISETP.GT.U32.AND P0, PT, R3, 0x1f, PT ;  /* 0x0000001f0300780c */ /* 0x000fe20003f04070 */
[----:B------:R-:W-:-:S12]  /*0920*/  BSSY.RECONVERGENT B1, `(.L_x_9) ;  /* 0x000002d000017945 */ /* 0x000fd80003800200 */
[----:B------:R-:W-:Y:S05]  /*0930*/  @P0 BRA `(.L_x_10) ;  /* 0x0000000000ac0947 */ /* 0x000fea0003800000 */
[----:B------:R-:W-:Y:S01]  /*0940*/  ISETP.NE.AND P0, PT, R31, 0x3, PT ;  /* 0x000000031f00780c */ /* 0x000fe20003f05270 */
[----:B------:R-:W-:Y:S01]  /*0950*/  BSSY.RECONVERGENT B2, `(.L_x_11) ;  /* 0x0000017000027945 */ /* 0x000fe20003800200 */
[----:B------:R-:W-:Y:S01]  /*0960*/  LEA R12, R0, R10, 0x5 ;  /* 0x0000000a000c7211 */ /* 0x000fe200078e28ff */
[----:B-1-3--:R-:W-:Y:S01]  /*0970*/  IMAD.MOV.U32 R22, RZ, RZ, R3 ;  /* 0x000000ffff167224 */ /* 0x00afe200078e0003 */
[----:B------:R-:W-:Y:S02]  /*0980*/  ISETP.GE.U32.AND P3, PT, R8, 0x3, PT ;  /* 0x000000030800780c */ /* 0x000fe40003f66070 */
[----:B--2---:R-:W-:-:S07]  /*0990*/  SHF.L.U32 R23, R12, 0x5, RZ ;  /* 0x000000050c177819 */ /* 0x004fce00000006ff */
[----:B------:R-:W-:Y:S05]  /*09a0*/  @!P0 BRA `(.L_x_12) ;  /* 0x0000000000448947 */ /* 0x000fea0003800000 */
[----:B------:R-:W0:Y:S01]  /*09b0*/  LDC.64 R12, c[0x0][0x3b8] ;  /* 0x0000ee00ff0c7b82 */ /* 0x000e220000000a00 */
[----:B------:R-:W-:Y:S01]  /*09c0*/  IADD3 R15, PT, PT, R23, R3, RZ ;  /* 0x00000003170f7210 */ /* 0x000fe20007ffe0ff */
[----:B------:R-:W-:Y:S01]  /*09d0*/  IMAD.MOV.U32 R22, RZ, RZ, R5 ;  /* 0x000000ffff167224 */ /* 0x000fe200078e0005 */
[----:B------:R-:W-:-:S03]  /*09e0*/  ISETP.NE.AND P0, PT, R31, RZ, PT ;  /* 0x000000ff1f00720c */ /* 0x000fc60003f05270 */
[----:B0-----:R-:W-:-:S05]  /*09f0*/  IMAD.WIDE R12, R15, 0x4, R12 ;  /* 0x000000040f0c7825 */ /* 0x001fca00078e020c */
[----:B------:R0:W-:Y:S05]  /*0a00*/  STG.E desc[UR8][R12.64], RZ ;  /* 0x000000ff0c007986 */ /* 0x0001ea000c101908 */
[----:B------:R-:W-:Y:S05]  /*0a10*/  @!P0 BRA `(.L_x_12) ;  /* 0x0000000000288947 */ /* 0x000fea0003800000 */
[----:B------:R-:W-:Y:S02]  /*0a20*/  ISETP.NE.AND P1, PT, R31, 0x1, PT ;  /* 0x000000011f00780c */ /* 0x000fe40003f25270 */
[----:B------:R-:W-:Y:S02]  /*0a30*/  SHF.L.U32 R15, R6, 0x2, RZ ;  /* 0x00000002060f7819 */ /* 0x000fe400000006ff */
[----:B------:R-:W-:Y:S02]  /*0a40*/  MOV R22, R11 ;  /* 0x0000000b00167202 */ /* 0x000fe40000000f00 */
[----:B0-----:R-:W-:-:S04]  /*0a50*/  IADD3 R12, P0, PT, R15, R12, RZ ;  /* 0x0000000c0f0c7210 */ /* 0x001fc80007f1e0ff */
[----:B------:R-:W-:-:S03]  /*0a60*/  IADD3.X R13, PT, PT, RZ, R13, RZ, P0, !PT ;  /* 0x0000000dff0d7210 */ /* 0x000fc600007fe4ff */
[----:B------:R-:W-:Y:S02]  /*0a70*/  @P1 IADD3 R14, P0, PT, R15, R12, RZ ;  /* 0x0000000c0f0e1210 */ /* 0x000fe40007f1e0ff */
[----:B------:R1:W-:Y:S01]  /*0a80*/  STG.E desc[UR8][R12.64], RZ ;  /* 0x000000ff0c007986 */ /* 0x0003e2000c101908 */
[----:B------:R-:W-:Y:S02]  /*0a90*/  @P1 MOV R22, R30 ;  /* 0x0000001e00161202 */ /* 0x000fe40000000f00 */
[----:B------:R-:W-:-:S05]  /*0aa0*/  @P1 IMAD.X R15, RZ, RZ, R13, P0 ;  /* 0x000000ffff0f1224 */ /* 0x000fca00000e060d */
[----:B------:R1:W-:Y:S03]  /*0ab0*/  @P1 STG.E desc[UR8][R14.64], RZ ;  /* 0x000000ff0e001986 */ /* 0x0003e6000c101908 */
.L_x_12:
[----:B------:R-:W-:Y:S05]  /*0ac0*/  BSYNC.RECONVERGENT B2 ;  /* 0x0000000000027941 */ /* 0x000fea0003800200 */
.L_x_11:
[----:B------:R-:W-:Y:S05]  /*0ad0*/  @!P3 BRA `(.L_x_10) ;  /* 0x000000000044b947 */ /* 0x000fea0003800000 */
[----:B------:R-:W2:Y:S01]  /*0ae0*/  LDC.64 R20, c[0x0][0x3b8] ;  /* 0x0000ee00ff147b82 */ /* 0x000ea20000000a00 */
[----:B------:R-:W-:-:S07]  /*0af0*/  IMAD.SHL.U32 R25, R6, 0x4, RZ ;  /* 0x0000000406197824 */ /* 0x000fce00078e00ff */
.L_x_13:
[-C--:B01----:R-:W-:Y:S02]  /*0b00*/  IADD3 R13, PT, PT, R23, R22.reuse, RZ ;  /* 0x00000016170d7210 */ /* 0x083fe40007ffe0ff */
[----:B------:R-:W-:-:S03]  /*0b10*/  IADD3 R22, PT, PT, R25, R22, RZ ;  /* 0x0000001619167210 */ /* 0x000fc60007ffe0ff */
[----:B--2---:R-:W-:-:S03]  /*0b20*/  IMAD.WIDE R12, R13, 0x4, R20 ;  /* 0x000000040d0c7825 */ /* 0x004fc600078e0214 */
[C---:B------:R-:W-:Y:S02]  /*0b30*/  IADD3 R14, P0, PT, R25.reuse, R12, RZ ;  /* 0x0000000c190e7210 */ /* 0x040fe40007f1e0ff */
[----:B------:R4:W-:Y:S02]  /*0b40*/  STG.E desc[UR8][R12.64], RZ ;  /* 0x000000ff0c007986 */ /* 0x0009e4000c101908 */
[----:B------:R-:W-:Y:S02]  /*0b50*/  IADD3.X R15, PT, PT, RZ, R13, RZ, P0, !PT ;  /* 0x0000000dff0f7210 */ /* 0x000fe400007fe4ff */
[----:B------:R-:W-:-:S03]  /*0b60*/  IADD3 R16, P0, PT, R25, R14, RZ ;  /* 0x0000000e19107210 */ /* 0x000fc60007f1e0ff */
[----:B------:R4:W-:Y:S02]  /*0b70*/  STG.E desc[UR8][R14.64], RZ ;  /* 0x000000ff0e007986 */ /* 0x0009e4000c101908 */
[----:B------:R-:W-:Y:S01]  /*0b80*/  IMAD.X R17, RZ, RZ, R15, P0 ;  /* 0x000000ffff117224 */ /* 0x000fe200000e060f */
[----:B------:R-:W-:-:S04]  /*0b90*/  IADD3 R18, P0, PT, R25, R16, RZ ;  /* 0x0000001019127210 */ /* 0x000fc80007f1e0ff */
[----:B------:R-:W-:Y:S01]  /*0ba0*/  IADD3.X R19, PT, PT, RZ, R17, RZ, P0, !PT ;  /* 0x00000011ff137210 */ /* 0x000fe200007fe4ff */
[----:B------:R4:W-:Y:S01]  /*0bb0*/  STG.E desc[UR8][R16.64], RZ ;  /* 0x000000ff10007986 */ /* 0x0009e2000c101908 */
[----:B------:R-:W-:-:S03]  /*0bc0*/  ISETP.GE.U32.AND P0, PT, R22, 0x20, PT ;  /* 0x000000201600780c */ /* 0x000fc60003f06070 */
[----:B------:R4:W-:Y:S10]  /*0bd0*/  STG.E desc[UR8][R18.64], RZ ;  /* 0x000000ff12007986 */ /* 0x0009f4000c101908 */
[----:B----4-:R-:W-:Y:S05]  /*0be0*/  @!P0 BRA `(.L_x_13) ;  /* 0xfffffffc00c48947 */ /* 0x010fea000383ffff */
.L_x_10:
[----:B------:R-:W-:Y:S05]  /*0bf0*/  BSYNC.RECONVERGENT B1 ;  /* 0x0000000000017941 */ /* 0x000fea0003800200 */
.L_x_9:
[----:B------:R-:W-:-:S05]  /*0c00*/  IMAD.IADD R10, R7, 0x1, R10 ;  /* 0x00000001070a7824 */ /* 0x000fca00078e020a */
[----:B01----:R-:W-:Y:S02]  /*0c10*/  IADD3 R12, PT, PT, R9, R10, RZ ;  /* 0x0000000a090c7210 */ /* 0x003fe40007ffe0ff */
[----:B------:R-:W-:Y:S02]  /*0c20*/  ISETP.LT.U32.AND P1, PT, R10, 0x20, PT ;  /* 0x000000200a00780c */ /* 0x000fe40003f21070 */
[----:B------:R-:W-:-:S13]  /*0c30*/  ISETP.GE.AND P0, PT, R12, 0x80, PT ;  /* 0x000000800c00780c */ /* 0x000fda0003f06270 */
[----:B------:R-:W-:Y:S05]  /*0c40*/  @!P0 BRA P1, `(.L_x_14) ;  /* 0xfffffffc00308947 */ /* 0x000fea000083ffff */
.L_x_1:
[----:B------:R-:W-:Y:S05]  /*0c50*/  BSYNC.RECONVERGENT B0 ;  /* 0x0000000000007941 */ /* 0x000fea0003800200 */
.L_x_0:
[----:B------:R-:W-:Y:S01]  /*0c60*/  BAR.SYNC.DEFER_BLOCKING 0x0 ;  /* 0x0000000000007b1d */ /* 0x000fe20000010000 */
[----:B------:R-:W-:-:S04]  /*0c70*/  ISETP.GE.U32.AND P1, PT, R2, 0x80, PT ;  /* 0x000000800200780c */ /* 0x000fc80003f26070 */
[----:B------:R-:W-:-:S03]  /*0c80*/  ISETP.LT.U32.AND P1, PT, R4, 0x20, !P1 ;  /* 0x000000200400780c */ /* 0x000fc60004f21070 */
[----:B------:R-:W0:Y:S01]  /*0c90*/  LDC R0, c[0x0][0x364] ;  /* 0x0000d900ff007b82 */ /* 0x000e220000000800 */
[----:B------:R-:W1:Y:S01]  /*0ca0*/  LDCU UR7, c[0x0][0x360] ;  /* 0x00006c00ff0777ac */ /* 0x000e620008000800 */
[----:B------:R-:W-:-:S08]  /*0cb0*/  UMOV UR4, URZ ;  /* 0x000000ff00047c82 */ /* 0x000fd00008000000 */
.L_x_61:
[----:B------:R-:W-:Y:S01]  /*0cc0*/  USHF.L.U32 UR14, UR4, 0x5, URZ ;  /* 0x00000005040e7899 */ /* 0x000fe200080006ff */
[----:B-1----:R-:W-:-:S05]  /*0cd0*/  IADD3 R2, PT, PT, R9, 0x1f, RZ ;  /* 0x0000001f09027810 */ /* 0x002fca0007ffe0ff */
[----:B------:R-:W-:-:S13]  /*0ce0*/  ISETP.LT.AND P0, PT, R2, UR14, PT ;  /* 0x0000000e02007c0c */ /* 0x000fda000bf01270 */
[----:B-1----:R-:W-:Y:S05]  /*0cf0*/  @P0 EXIT ;  /* 0x000000000000094d */ /* 0x002fea0003800000 */
[----:B------:R-:W1:Y:S01]  /*0d00*/  S2R R2, SR_TID.X ;  /* 0x0000000000027919 */ /* 0x000e620000002100 */
[----:B------:R-:W-:Y:S01]  /*0d10*/  UIADD3 UR4, UPT, UPT, UR4, 0x1, URZ ;  /* 0x0000000104047890 */ /* 0x000fe2000fffe0ff */
[----:B------:R-:W-:Y:S01]  /*0d20*/  BSSY.RECONVERGENT B0, `(.L_x_15) ;  /* 0x000002a000007945 */ /* 0x000fe20003800200 */
[----:B------:R-:W4:Y:S01]  /*0d30*/  LDCU.64 UR10, c[0x0][0x388] ;  /* 0x00007100ff0a77ac */ /* 0x000f220008000a00 */
[----:B------:R-:W0:Y:S01]  /*0d40*/  S2R R3, SR_TID.Y ;  /* 0x0000000000037919 */ /* 0x000e220000002200 */
[----:B------:R-:W0:Y:S01]  /*0d50*/  LDCU.64 UR12, c[0x0][0x390] ;  /* 0x00007200ff0c77ac */ /* 0x000e220008000a00 */
[----:B------:R-:W-:Y:S01]  /*0d60*/  UISETP.NE.AND UP0, UPT, UR4, 0x4, UPT ;  /* 0x000000040400788c */ /* 0x000fe2000bf05270 */
[----:B-1----:R-:W-:-:S05]  /*0d70*/  VIADD R8, R2, UR14 ;  /* 0x0000000e02087c36 */ /* 0x002fca0008000000 */
[----:B------:R-:W-:-:S04]  /*0d80*/  ISETP.GE.U32.AND P0, PT, R8, 0x80, PT ;  /* 0x000000800800780c */ /* 0x000fc80003f06070 */
[----:B------:R-:W-:-:S13]  /*0d90*/  ISETP.LT.U32.AND P0, PT, R2, 0x20, !P0 ;  /* 0x000000200200780c */ /* 0x000fda0004701070 */
[----:B0---4-:R-:W-:Y:S05]  /*0da0*/  @!P0 BRA `(.L_x_16) ;  /* 0x0000000000848947 */ /* 0x011fea0003800000 */
[----:B------:R-:W-:Y:S02]  /*0db0*/  MOV R4, R8 ;  /* 0x0000000800047202 */ /* 0x000fe40000000f00 */
[----:B------:R-:W-:-:S07]  /*0dc0*/  MOV R12, R2 ;  /* 0x00000002000c7202 */ /* 0x000fce0000000f00 */
.L_x_20:
[----:B------:R-:W-:Y:S01]  /*0dd0*/  ISETP.GT.U32.AND P3, PT, R3, 0x1f, PT ;  /* 0x0000001f0300780c */ /* 0x000fe20003f64070 */
[----:B------:R-:W-:-:S12]  /*0de0*/  BSSY.RECONVERGENT B1, `(.L_x_17) ;  /* 0x0000018000017945 */ /* 0x000fd80003800200 */
[----:B------:R-:W-:Y:S05]  /*0df0*/  @P3 BRA `(.L_x_18) ;  /* 0x0000000000583947 */ /* 0x000fea0003800000 */
[----:B------:R-:W0:Y:S01]  /*0e00*/  S2UR UR6, SR_CgaCtaId ;  /* 0x00000000000679c3 */ /* 0x000e220000008800 */
[----:B------:R-:W-:Y:S01]  /*0e10*/  UMOV UR5, 0x400 ;  /* 0x0000040000057882 */ /* 0x000fe20000000000 */
[----:B------:R-:W-:Y:S01]  /*0e20*/  IMAD R4, R4, 0x20, R3 ;  /* 0x0000002004047824 */ /* 0x000fe200078e0203 */
[----:B------:R-:W-:Y:S01]  /*0e30*/  MOV R15, R3 ;  /* 0x00000003000f7202 */ /* 0x000fe20000000f00 */
[----:B0-----:R-:W-:-:S06]  /*0e40*/  ULEA UR5, UR6, UR5, 0x18 ;  /* 0x0000000506057291 */ /* 0x001fcc000f8ec0ff */
[----:B------:R-:W-:-:S04]  /*0e50*/  LEA R5, R3, UR5, 0x2 ;  /* 0x0000000503057c11 */ /* 0x000fc8000f8e10ff */
[----:B------:R-:W-:Y:S01]  /*0e60*/  LEA R6, R12, R5, 0x7 ;  /* 0x000000050c067211 */ /* 0x000fe200078e38ff */
[----:B------:R-:W-:-:S04]  /*0e70*/  IMAD.WIDE.U32 R4, R4, 0x4, RZ ;  /* 0x0000000404047825 */ /* 0x000fc800078e00ff */
[----:B------:R-:W-:-:S07]  /*0e80*/  VIADD R13, R6, 0x2000 ;  /* 0x00002000060d7836 */ /* 0x000fce0000000000 */
.L_x_19:
[C---:B------:R-:W-:Y:S02]  /*0e90*/  IADD3 R6, P3, PT, R4.reuse, UR10, RZ ;  /* 0x0000000a04067c10 */ /* 0x040fe4000ff7e0ff */
[----:B------:R-:W-:Y:S02]  /*0ea0*/  IADD3 R10, P4, PT, R4, UR12, RZ ;  /* 0x0000000c040a7c10 */ /* 0x000fe4000ff9e0ff */
[C---:B------:R-:W-:Y:S02]  /*0eb0*/  IADD3.X R7, PT, PT, R5.reuse, UR11, RZ, P3, !PT ;  /* 0x0000000b05077c10 */ /* 0x040fe40009ffe4ff */
[----:B------:R-:W-:-:S03]  /*0ec0*/  IADD3.X R11, PT, PT, R5, UR13, RZ, P4, !PT ;  /* 0x0000000d050b7c10 */ /* 0x000fc6000a7fe4ff */
[----:B------:R-:W4:Y:S04]  /*0ed0*/  LDG.E R6, desc[UR8][R6.64] ;  /* 0x0000000806067981 */ /* 0x000f28000c1e1900 */
[----:B------:R-:W5:Y:S01]  /*0ee0*/  LDG.E R10, desc[UR8][R10.64] ;  /* 0x000000080a0a7981 */ /* 0x000f62000c1e1900 */
[C---:B------:R-:W-:Y:S01]  /*0ef0*/  IADD3 R15, PT, PT, R0.reuse, R15, RZ ;  /* 0x0000000f000f7210 */ /* 0x040fe20007ffe0ff */
[----:B------:R-:W-:-:S03]  /*0f00*/  IMAD.WIDE.U32 R4, R0, 0x4, R4 ;  /* 0x0000000400047825 */ /* 0x000fc600078e0004 */
[----:B------:R-:W-:Y:S01]  /*0f10*/  ISETP.GE.U32.AND P3, PT, R15, 0x20, PT ;  /* 0x000000200f00780c */ /* 0x000fe20003f66070 */
[----:B----4-:R-:W-:Y:S04]  /*0f20*/  STS [R13+-0x1000], R6 ;  /* 0xfff000060d007388 */ /* 0x010fe80000000800 */
[----:B-----5:R0:W-:Y:S02]  /*0f30*/  STS [R13], R10 ;  /* 0x0000000a0d007388 */ /* 0x0201e40000000800 */
[----:B0-----:R-:W-:-:S06]  /*0f40*/  LEA R13, R0, R13, 0x2 ;  /* 0x0000000d000d7211 */ /* 0x001fcc00078e10ff */
[----:B------:R-:W-:Y:S05]  /*0f50*/  @!P3 BRA `(.L_x_19) ;  /* 0xfffffffc00ccb947 */ /* 0x000fea000383ffff */
.L_x_18:
[----:B------:R-:W-:Y:S05]  /*0f60*/  BSYNC.RECONVERGENT B1 ;  /* 0x0000000000017941 */ /* 0x000fea0003800200 */
.L_x_17:
[----:B------:R-:W-:-:S05]  /*0f70*/  VIADD R12, R12, UR7 ;  /* 0x000000070c0c7c36 */ /* 0x000fca0008000000 */
[C---:B------:R-:W-:Y:S02]  /*0f80*/  IADD3 R4, PT, PT, R12.reuse, UR14, RZ ;  /* 0x0000000e0c047c10 */ /* 0x040fe4000fffe0ff */
[----:B------:R-:W-:Y:S02]  /*0f90*/  ISETP.LT.U32.AND P4, PT, R12, 0x20, PT ;  /* 0x000000200c00780c */ /* 0x000fe40003f81070 */
[----:B------:R-:W-:-:S13]  /*0fa0*/  ISETP.GE.U32.AND P3, PT, R4, 0x80, PT ;  /* 0x000000800400780c */ /* 0x000fda0003f66070 */
[----:B------:R-:W-:Y:S05]  /*0fb0*/  @!P3 BRA P4, `(.L_x_20) ;  /* 0xfffffffc0084b947 */ /* 0x000fea000203ffff */
.L_x_16:
[----:B------:R-:W-:Y:S05]  /*0fc0*/  BSYNC.RECONVERGENT B0 ;  /* 0x0000000000007941 */ /* 0x000fea0003800200 */
.L_x_15:
[----:B------:R-:W-:Y:S01]  /*0fd0*/  BAR.SYNC.DEFER_BLOCKING 0x0 ;  /* 0x0000000000007b1d */ /* 0x000fe20000010000 */
[----:B------:R-:W-:-:S05]  /*0fe0*/  IADD3 R42, PT, PT, R9, R2, RZ ;  /* 0x00000002092a7210 */ /* 0x000fca0007ffe0ff */
[----:B------:R-:W0:Y:S01]  /*0ff0*/  LDCU UR5, c[0x0][0x3d0] ;  /* 0x00007a00ff0577ac */ /* 0x000e220008000800 */
[----:B------:R-:W-:Y:S04]  /*1000*/  BSSY.RECONVERGENT B0, `(.L_x_21) ;  /* 0x0000075000007945 */ /* 0x000fe80003800200 */
[----:B------:R-:W-:Y:S05]  /*1010*/  @!P2 BRA `(.L_x_22) ;  /* 0x0000000400cca947 */ /* 0x000fea0003800000 */
[----:B------:R-:W-:Y:S01]  /*1020*/  VIADD R40, R3, UR14 ;  /* 0x0000000e03287c36 */ /* 0x000fe20008000000 */
[----:B------:R-:W-:Y:S02]  /*1030*/  MOV R46, R42 ;  /* 0x0000002a002e7202 */ /* 0x000fe40000000f00 */
[----:B------:R-:W-:Y:S02]  /*1040*/  MOV R44, R2 ;  /* 0x00000002002c7202 */ /* 0x000fe40000000f00 */
[----:B------:R-:W-:-:S04]  /*1050*/  ISETP.GE.U32.AND P3, PT, R40, 0x80, PT ;  /* 0x000000802800780c */ /* 0x000fc80003f66070 */
[----:B------:R-:W-:-:S13]  /*1060*/  ISETP.LT.U32.AND P3, PT, R3, 0x20, !P3 ;  /* 0x000000200300780c */ /* 0x000fda0005f61070 */
.L_x_30:
[----:B------:R-:W-:Y:S04]  /*1070*/  BSSY.RECONVERGENT B1, `(.L_x_23) ;  /* 0x0000068000017945 */ /* 0x000fe80003800200 */
[----:B------:R-:W-:Y:S05]  /*1080*/  @!P3 BRA `(.L_x_24) ;  /* 0x000000040098b947 */ /* 0x000fea0003800000 */
[----:B------:R-:W1:Y:S01]  /*1090*/  S2R R5, SR_CgaCtaId ;  /* 0x0000000000057919 */ /* 0x000e620000008800 */
[----:B------:R-:W4:Y:S01]  /*10a0*/  LDC.64 R50, c[0x0][0x3b0] ;  /* 0x0000ec00ff327b82 */ /* 0x000f220000000a00 */
[----:B------:R-:W-:Y:S01]  /*10b0*/  MOV R10, 0x400 ;  /* 0x00000400000a7802 */ /* 0x000fe20000000f00 */
[----:B------:R-:W-:Y:S01]  /*10c0*/  IMAD.MOV.U32 R43, RZ, RZ, R40 ;  /* 0x000000ffff2b7224 */ /* 0x000fe200078e0028 */
[----:B------:R-:W-:-:S05]  /*10d0*/  MOV R41, R3 ;  /* 0x0000000300297202 */ /* 0x000fca0000000f00 */
[----:B------:R-:W5:Y:S01]  /*10e0*/  LDC.64 R48, c[0x0][0x3a8] ;  /* 0x0000ea00ff307b82 */ /* 0x000f620000000a00 */
[----:B----4-:R-:W-:Y:S01]  /*10f0*/  IMAD.WIDE.U32 R50, R46, 0x4, R50 ;  /* 0x000000042e327825 */ /* 0x010fe200078e0032 */
[----:B-1----:R-:W-:-:S03]  /*1100*/  LEA R10, R5, R10, 0x18 ;  /* 0x0000000a050a7211 */ /* 0x002fc600078ec0ff */
[----:B-----5:R-:W-:Y:S01]  /*1110*/  IMAD.WIDE.U32 R48, R46, 0x4, R48 ;  /* 0x000000042e307825 */ /* 0x020fe200078e0030 */
[----:B------:R-:W-:-:S07]  /*1120*/  LEA R11, R44, R10, 0x7 ;  /* 0x0000000a2c0b7211 */ /* 0x000fce00078e38ff */
.L_x_29:
[----:B------:R-:W-:Y:S01]  /*1130*/  IMAD R45, R41, 0x80, R10 ;  /* 0x00000080292d7824 */ /* 0x000fe200078e020a */
[----:B0-----:R-:W-:Y:S01]  /*1140*/  LDS.128 R4, [R11] ;  /* 0x000000000b047984 */ /* 0x001fe20000000c00 */
[----:B------:R-:W-:Y:S01]  /*1150*/  ISETP.GT.AND P4, PT, R43, R46, PT ;  /* 0x0000002e2b00720c */ /* 0x000fe20003f84270 */
[----:B------:R-:W-:Y:S02]  /*1160*/  BSSY.RECONVERGENT B2, `(.L_x_25) ;  /* 0x0000052000027945 */ /* 0x000fe40003800200 */
[----:B------:R-:W1:Y:S04]  /*1170*/  LDS.128 R36, [R45+0x1000] ;  /* 0x001000002d247984 */ /* 0x000e680000000c00 */
[----:B--23--:R-:W-:Y:S04]  /*1180*/  LDS.128 R12, [R11+0x10] ;  /* 0x000010000b0c7984 */ /* 0x00cfe80000000c00 */
[----:B------:R-:W2:Y:S04]  /*1190*/  LDS.128 R16, [R45+0x1010] ;  /* 0x001010002d107984 */ /* 0x000ea80000000c00 */
[----:B------:R-:W-:Y:S04]  /*11a0*/  LDS.128 R32, [R11+0x20] ;  /* 0x000020000b207984 */ /* 0x000fe80000000c00 */
[----:B------:R-:W3:Y:S04]  /*11b0*/  LDS.128 R24, [R45+0x1020] ;  /* 0x001020002d187984 */ /* 0x000ee80000000c00 */
[----:B------:R-:W-:Y:S04]  /*11c0*/  LDS.128 R20, [R11+0x30] ;  /* 0x000030000b147984 */ /* 0x000fe80000000c00 */
[----:B------:R-:W4:Y:S01]  /*11d0*/  LDS.128 R28, [R45+0x1030] ;  /* 0x001030002d1c7984 */ /* 0x000f220000000c00 */
[----:B-1----:R-:W-:-:S04]  /*11e0*/  FFMA R4, R4, R36, RZ ;  /* 0x0000002404047223 */ /* 0x002fc800000000ff */
[----:B------:R-:W-:-:S04]  /*11f0*/  FFMA R5, R5, R37, R4 ;  /* 0x0000002505057223 */ /* 0x000fc80000000004 */
[----:B------:R-:W-:-:S04]  /*1200*/  FFMA R6, R6, R38, R5 ;  /* 0x0000002606067223 */ /* 0x000fc80000000005 */
[----:B------:R-:W-:Y:S02]  /*1210*/  FFMA R7, R7, R39, R6 ;  /* 0x0000002707077223 */ /* 0x000fe40000000006 */
[----:B------:R-:W-:Y:S02]  /*1220*/  LDS.128 R36, [R11+0x40] ;  /* 0x000040000b247984 */ /* 0x000fe40000000c00 */
[----:B--2---:R-:W-:Y:S02]  /*1230*/  FFMA R12, R12, R16, R7 ;  /* 0x000000100c0c7223 */ /* 0x004fe40000000007 */
[----:B------:R-:W1:Y:S02]  /*1240*/  LDS.128 R4, [R45+0x1040] ;  /* 0x001040002d047984 */ /* 0x000e640000000c00 */
[----:B------:R-:W-:-:S04]  /*1250*/  FFMA R13, R13, R17, R12 ;  /* 0x000000110d0d7223 */ /* 0x000fc8000000000c */
[----:B------:R-:W-:-:S04]  /*1260*/  FFMA R14, R14, R18, R13 ;  /* 0x000000120e0e7223 */ /* 0x000fc8000000000d */
[----:B------:R-:W-:Y:S02]  /*1270*/  FFMA R15, R15, R19, R14 ;  /* 0x000000130f0f7223 */ /* 0x000fe4000000000e */
[----:B------:R-:W-:Y:S02]  /*1280*/  LDS.128 R16, [R11+0x50] ;  /* 0x000050000b107984 */ /* 0x000fe40000000c00 */
[----:B---3--:R-:W-:Y:S02]  /*1290*/  FFMA R24, R32, R24, R15 ;  /* 0x0000001820187223 */ /* 0x008fe4000000000f */
[----:B------:R-:W2:Y:S02]  /*12a0*/  LDS.128 R12, [R45+0x1050] ;  /* 0x001050002d0c7984 */ /* 0x000ea40000000c00 */
[----:B------:R-:W-:-:S04]  /*12b0*/  FFMA R25, R33, R25, R24 ;  /* 0x0000001921197223 */ /* 0x000fc80000000018 */
[----:B------:R-:W-:-:S04]  /*12c0*/  FFMA R26, R34, R26, R25 ;  /* 0x0000001a221a7223 */ /* 0x000fc80000000019 */
[----:B------:R-:W-:Y:S02]  /*12d0*/  FFMA R27, R35, R27, R26 ;  /* 0x0000001b231b7223 */ /* 0x000fe4000000001a */
[----:B------:R-:W-:Y:S02]  /*12e0*/  LDS.128 R32, [R45+0x1060] ;  /* 0x001060002d207984 */ /* 0x000fe40000000c00 */
[----:B----4-:R-:W-:Y:S02]  /*12f0*/  FFMA R20, R20, R28, R27 ;  /* 0x0000001c14147223 */ /* 0x010fe4000000001b */
[----:B------:R-:W3:Y:S02]  /*1300*/  LDS.128 R24, [R11+0x60] ;  /* 0x000060000b187984 */ /* 0x000ee40000000c00 */
[----:B------:R-:W-:-:S04]  /*1310*/  FFMA R21, R21, R29, R20 ;  /* 0x0000001d15157223 */ /* 0x000fc80000000014 */
[----:B------:R-:W-:-:S04]  /*1320*/  FFMA R22, R22, R30, R21 ;  /* 0x0000001e16167223 */ /* 0x000fc80000000015 */
[----:B------:R-:W-:Y:S02]  /*1330*/  FFMA R23, R23, R31, R22 ;  /* 0x0000001f17177223 */ /* 0x000fe40000000016 */
[----:B------:R-:W-:Y:S02]  /*1340*/  LDS.128 R28, [R45+0x1070] ;  /* 0x001070002d1c7984 */ /* 0x000fe40000000c00 */
[----:B-1----:R-:W-:Y:S02]  /*1350*/  FFMA R4, R36, R4, R23 ;  /* 0x0000000424047223 */ /* 0x002fe40000000017 */
[----:B------:R-:W1:Y:S02]  /*1360*/  LDS.128 R20, [R11+0x70] ;  /* 0x000070000b147984 */ /* 0x000e640000000c00 */
[----:B------:R-:W-:-:S04]  /*1370*/  FFMA R5, R37, R5, R4 ;  /* 0x0000000525057223 */ /* 0x000fc80000000004 */
[----:B------:R-:W-:Y:S01]  /*1380*/  FFMA R6, R38, R6, R5 ;  /* 0x0000000626067223 */ /* 0x000fe20000000005 */
[----:B------:R-:W-:-:S03]  /*1390*/  LEA R5, R44, R41, 0x5 ;  /* 0x000000292c057211 */ /* 0x000fc600078e28ff */
[----:B------:R-:W-:Y:S01]  /*13a0*/  FFMA R7, R39, R7, R6 ;  /* 0x0000000727077223 */ /* 0x000fe20000000006 */
[----:B------:R-:W-:-:S03]  /*13b0*/  LEA R6, R5, R10, 0x2 ;  /* 0x0000000a05067211 */ /* 0x000fc600078e10ff */
[----:B--2---:R-:W-:Y:S01]  /*13c0*/  FFMA R12, R16, R12, R7 ;  /* 0x0000000c100c7223 */ /* 0x004fe20000000007 */
[----:B------:R-:W-:-:S03]  /*13d0*/  IMAD.MOV.U32 R7, RZ, RZ, RZ ;  /* 0x000000ffff077224 */ /* 0x000fc600078e00ff */
[----:B------:R-:W-:-:S04]  /*13e0*/  FFMA R13, R17, R13, R12 ;  /* 0x0000000d110d7223 */ /* 0x000fc8000000000c */
[----:B------:R-:W-:-:S04]  /*13f0*/  FFMA R14, R18, R14, R13 ;  /* 0x0000000e120e7223 */ /* 0x000fc8000000000d */
[----:B------:R-:W-:-:S04]  /*1400*/  FFMA R15, R19, R15, R14 ;  /* 0x0000000f130f7223 */ /* 0x000fc8000000000e */
[----:B---3--:R-:W-:-:S04]  /*1410*/  FFMA R24, R24, R32, R15 ;  /* 0x0000002018187223 */ /* 0x008fc8000000000f */
[----:B------:R-:W-:-:S04]  /*1420*/  FFMA R25, R25, R33, R24 ;  /* 0x0000002119197223 */ /* 0x000fc80000000018 */
[----:B------:R-:W-:-:S04]  /*1430*/  FFMA R26, R26, R34, R25 ;  /* 0x000000221a1a7223 */ /* 0x000fc80000000019 */
[----:B------:R-:W-:-:S04]  /*1440*/  FFMA R27, R27, R35, R26 ;  /* 0x000000231b1b7223 */ /* 0x000fc8000000001a */
[----:B-1----:R-:W-:-:S04]  /*1450*/  FFMA R20, R20, R28, R27 ;  /* 0x0000001c14147223 */ /* 0x002fc8000000001b */
[----:B------:R-:W-:-:S04]  /*1460*/  FFMA R21, R21, R29, R20 ;  /* 0x0000001d15157223 */ /* 0x000fc80000000014 */
[----:B------:R-:W-:-:S04]  /*1470*/  FFMA R22, R22, R30, R21 ;  /* 0x0000001e16167223 */ /* 0x000fc80000000015 */
[----:B------:R-:W-:-:S04]  /*1480*/  FFMA R22, R23, R31, R22 ;  /* 0x0000001f17167223 */ /* 0x000fc80000000016 */
[----:B0-----:R-:W-:-:S05]  /*1490*/  FMUL R13, R22, UR5 ;  /* 0x00000005160d7c20 */ /* 0x001fca0008400000 */
[----:B------:R-:W-:-:S05]  /*14a0*/  FSEL R5, R13, -INF , !P4 ;  /* 0xff8000000d057808 */ /* 0x000fca0006000000 */
[----:B------:R0:W-:Y:S01]  /*14b0*/  STS [R6+0x4000], R5 ;  /* 0x0040000506007388 */ /* 0x0001e20000000800 */
[----:B------:R-:W-:Y:S05]  /*14c0*/  @P4 BRA `(.L_x_26) ;  /* 0x00000000006c4947 */ /* 0x000fea0003800000 */
[----:B------:R-:W2:Y:S04]  /*14d0*/  LDG.E R4, desc[UR8][R50.64] ;  /* 0x0000000832047981 */ /* 0x000ea8000c1e1900 */
[----:B------:R-:W3:Y:S01]  /*14e0*/  LDG.E R15, desc[UR8][R48.64] ;  /* 0x00000008300f7981 */ /* 0x000ee2000c1e1900 */
[----:B0-----:R-:W-:Y:S01]  /*14f0*/  HFMA2 R5, -RZ, RZ, 0.96630859375, -0.0022525787353515625 ;  /* 0x3bbb989dff057431 */ /* 0x001fe200000001ff */
[----:B------:R-:W-:Y:S01]  /*1500*/  MOV R12, 0x437c0000 ;  /* 0x437c0000000c7802 */ /* 0x000fe20000000f00 */
[----:B------:R-:W-:Y:S01]  /*1510*/  BSSY.RECONVERGENT B3, `(.L_x_27) ;  /* 0x0000015000037945 */ /* 0x000fe20003800200 */
[----:B--2---:R-:W-:-:S04]  /*1520*/  FADD R4, R13, -R4 ;  /* 0x800000040d047221 */ /* 0x004fc80000000000 */
[----:B------:R-:W-:-:S04]  /*1530*/  FFMA.SAT R5, R4, R5, 0.5 ;  /* 0x3f00000004057423 */ /* 0x000fc80000002005 */
[----:B------:R-:W-:Y:S02]  /*1540*/  FFMA.RM R5, R5, R12, 12582913 ;  /* 0x4b40000105057423 */ /* 0x000fe4000000400c */
[----:B---3--:R-:W0:Y:S02]  /*1550*/  MUFU.RCP R12, R15 ;  /* 0x0000000f000c7308 */ /* 0x008e240000001000 */
[----:B------:R-:W-:-:S04]  /*1560*/  FADD R7, R5, -12583039 ;  /* 0xcb40007f05077421 */ /* 0x000fc80000000000 */
[----:B------:R-:W-:-:S04]  /*1570*/  FFMA R7, R4, 1.4426950216293334961, -R7 ;  /* 0x3fb8aa3b04077823 */ /* 0x000fc80000000807 */
[----:B------:R-:W-:Y:S01]  /*1580*/  FFMA R7, R4, 1.925963033500011079e-08, R7 ;  /* 0x32a5706004077823 */ /* 0x000fe20000000007 */
[----:B------:R-:W-:-:S05]  /*1590*/  IMAD.SHL.U32 R4, R5, 0x800000, RZ ;  /* 0x0080000005047824 */ /* 0x000fca00078e00ff */
[----:B------:R-:W1:Y:S01]  /*15a0*/  MUFU.EX2 R7, R7 ;  /* 0x0000000700077308 */ /* 0x000e620000000800 */
[----:B0-----:R-:W-:-:S04]  /*15b0*/  FFMA R5, -R15, R12, 1 ;  /* 0x3f8000000f057423 */ /* 0x001fc8000000010c */
[----:B------:R-:W-:Y:S01]  /*15c0*/  FFMA R5, R12, R5, R12 ;  /* 0x000000050c057223 */ /* 0x000fe2000000000c */
[----:B-1----:R-:W-:-:S04]  /*15d0*/  FMUL R4, R4, R7 ;  /* 0x0000000704047220 */ /* 0x002fc80000400000 */
[----:B------:R-:W0:Y:S01]  /*15e0*/  FCHK P4, R4, R15 ;  /* 0x0000000f04007302 */ /* 0x000e220000080000 */
[----:B------:R-:W-:-:S04]  /*15f0*/  FFMA R12, R4, R5, RZ ;  /* 0x00000005040c7223 */ /* 0x000fc800000000ff */
[----:B------:R-:W-:-:S04]  /*1600*/  FFMA R13, -R15, R12, R4 ;  /* 0x0000000c0f0d7223 */ /* 0x000fc80000000104 */
[----:B------:R-:W-:Y:S01]  /*1610*/  FFMA R5, R5, R13, R12 ;  /* 0x0000000d05057223 */ /* 0x000fe2000000000c */
[----:B0-----:R-:W-:Y:S06]  /*1620*/  @!P4 BRA `(.L_x_28) ;  /* 0x00000000000cc947 */ /* 0x001fec0003800000 */
[----:B------:R-:W-:-:S07]  /*1630*/  MOV R12, 0x1650 ;  /* 0x00001650000c7802 */ /* 0x000fce0000000f00 */
[----:B------:R-:W-:Y:S05]  /*1640*/  CALL.REL.NOINC `($__internal_0_$__cuda_sm3x_div_rn_noftz_f32_slowpath) ;  /* 0x0000001800707944 */ /* 0x000fea0003c00000 */
[----:B------:R-:W-:-:S07]  /*1650*/  MOV R5, R7 ;  /* 0x0000000700057202 */ /* 0x000fce0000000f00 */
.L_x_28:
[----:B------:R-:W-:Y:S05]  /*1660*/  BSYNC.RECONVERGENT B3 ;  /* 0x0000000000037941 */ /* 0x000fea0003800200 */
.L_x_27:
[----:B------:R-:W-:-:S07]  /*1670*/  MOV R7, R5 ;  /* 0x0000000500077202 */ /* 0x000fce0000000f00 */
.L_x_26:
[----:B------:R-:W-:Y:S05]  /*1680*/  BSYNC.RECONVERGENT B2 ;  /* 0x0000000000027941 */ /* 0x000fea0003800200 */
.L_x_25:
[----:B------:R-:W-:Y:S01]  /*1690*/  IMAD.IADD R41, R0, 0x1, R41 ;  /* 0x0000000100297824 */ /* 0x000fe200078e0229 */
[----:B------:R1:W-:Y:S04]  /*16a0*/  STS [R6+0x5000], R7 ;  /* 0x0050000706007388 */ /* 0x0003e80000000800 */
[C---:B------:R-:W-:Y:S02]  /*16b0*/  IADD3 R43, PT, PT, R41.reuse, UR14, RZ ;  /* 0x0000000e292b7c10 */ /* 0x040fe4000fffe0ff */
[----:B------:R-:W-:Y:S02]  /*16c0*/  ISETP.LT.U32.AND P5, PT, R41, 0x20, PT ;  /* 0x000000202900780c */ /* 0x000fe40003fa1070 */
[----:B------:R-:W-:-:S13]  /*16d0*/  ISETP.GE.U32.AND P4, PT, R43, 0x80, PT ;  /* 0x000000802b00780c */ /* 0x000fda0003f86070 */
[----:B-1----:R-:W-:Y:S05]  /*16e0*/  @!P4 BRA P5, `(.L_x_29) ;  /* 0xfffffff80090c947 */ /* 0x002fea000283ffff */
.L_x_24:
[----:B0-----:R-:W-:Y:S05]  /*16f0*/  BSYNC.RECONVERGENT B1 ;  /* 0x0000000000017941 */ /* 0x001fea0003800200 */
.L_x_23:
[----:B------:R-:W-:-:S04]  /*1700*/  IADD3 R44, PT, PT, R44, UR7, RZ ;  /* 0x000000072c2c7c10 */ /* 0x000fc8000fffe0ff */
[----:B------:R-:W-:Y:S01]  /*1710*/  ISETP.LT.U32.AND P5, PT, R44, 0x20, PT ;  /* 0x000000202c00780c */ /* 0x000fe20003fa1070 */
[----:B------:R-:W-:-:S05]  /*1720*/  IMAD.IADD R46, R9, 0x1, R44 ;  /* 0x00000001092e7824 */ /* 0x000fca00078e022c */
[----:B------:R-:W-:-:S13]  /*1730*/  ISETP.GE.AND P4, PT, R46, 0x80, PT ;  /* 0x000000802e00780c */ /* 0x000fda0003f86270 */
[----:B------:R-:W-:Y:S05]  /*1740*/  @!P4 BRA P5, `(.L_x_30) ;  /* 0xfffffff80048c947 */ /* 0x000fea000283ffff */
.L_x_22:
[----:B0-----:R-:W-:Y:S05]  /*1750*/  BSYNC.RECONVERGENT B0 ;  /* 0x0000000000007941 */ /* 0x001fea0003800200 */
.L_x_21:
[----:B------:R-:W-:Y:S06]  /*1760*/  BAR.SYNC.DEFER_BLOCKING 0x0 ;  /* 0x0000000000007b1d */ /* 0x000fec0000010000 */
[----:B------:R-:W-:Y:S04]  /*1770*/  BSSY.RECONVERGENT B0, `(.L_x_31) ;  /* 0x000003c000007945 */ /* 0x000fe80003800200 */
[----:B------:R-:W-:Y:S05]  /*1780*/  @!P0 BRA `(.L_x_32) ;  /* 0x0000000000e88947 */ /* 0x000fea0003800000 */
[----:B------:R-:W-:Y:S02]  /*1790*/  MOV R6, R8 ;  /* 0x0000000800067202 */ /* 0x000fe40000000f00 */
[----:B------:R-:W-:-:S07]  /*17a0*/  MOV R7, R2 ;  /* 0x0000000200077202 */ /* 0x000fce0000000f00 */
.L_x_38:
[----:B------:R-:W-:Y:S01]  /*17b0*/  ISETP.GT.U32.AND P3, PT, R3, 0x1f, PT ;  /* 0x0000001f0300780c */ /* 0x000fe20003f64070 */
[----:B------:R-:W-:-:S12]  /*17c0*/  BSSY.RECONVERGENT B1, `(.L_x_33) ;  /* 0x0000031000017945 */ /* 0x000fd80003800200 */
[----:B------:R-:W-:Y:S05]  /*17d0*/  @P3 BRA `(.L_x_34) ;  /* 0x0000000000bc3947 */ /* 0x000fea0003800000 */
[----:B------:R-:W-:-:S07]  /*17e0*/  IMAD.MOV.U32 R11, RZ, RZ, R3 ;  /* 0x000000ffff0b7224 */ /* 0x000fce00078e0003 */
.L_x_37:
[----:B------:R-:W0:Y:S01]  /*17f0*/  LDC.64 R4, c[0x0][0x3c8] ;  /* 0x0000f200ff047b82 */ /* 0x000e220000000a00 */
[----:B------:R-:W-:Y:S02]  /*1800*/  ISETP.GT.U32.AND P3, PT, R9, 0x7f, PT ;  /* 0x0000007f0900780c */ /* 0x000fe40003f64070 */
[----:B------:R-:W-:-:S05]  /*1810*/  LEA R13, R6, R11, 0x5 ;  /* 0x0000000b060d7211 */ /* 0x000fca00078e28ff */
[----:B0-----:R-:W-:-:S04]  /*1820*/  IMAD.WIDE.U32 R4, R13, 0x4, R4 ;  /* 0x000000040d047825 */ /* 0x001fc800078e0004 */
[----:B------:R-:W-:Y:S02]  /*1830*/  HFMA2 R13, -RZ, RZ, 0, 0 ;  /* 0x00000000ff0d7431 */ /* 0x000fe400000001ff */
[----:B------:R-:W-:Y:S05]  /*1840*/  @P3 BRA `(.L_x_35) ;  /* 0x0000000000903947 */ /* 0x000fea0003800000 */
[----:B------:R-:W0:Y:S01]  /*1850*/  S2R R15, SR_CgaCtaId ;  /* 0x00000000000f7919 */ /* 0x000e220000008800 */
[----:B------:R-:W-:Y:S01]  /*1860*/  MOV R12, 0x400 ;  /* 0x00000400000c7802 */ /* 0x000fe20000000f00 */
[----:B------:R-:W-:Y:S01]  /*1870*/  IMAD.MOV.U32 R13, RZ, RZ, RZ ;  /* 0x000000ffff0d7224 */ /* 0x000fe200078e00ff */
[----:B------:R-:W-:Y:S02]  /*1880*/  MOV R10, RZ ;  /* 0x000000ff000a7202 */ /* 0x000fe40000000f00 */
[----:B0-----:R-:W-:-:S07]  /*1890*/  LEA R31, R15, R12, 0x18 ;  /* 0x0000000c0f1f7211 */ /* 0x001fce00078ec0ff */
.L_x_36:
[C---:B--23--:R-:W-:Y:S01]  /*18a0*/  IMAD R14, R10.reuse, 0x20, R11 ;  /* 0x000000200a0e7824 */ /* 0x04cfe200078e020b */
[C---:B------:R-:W-:Y:S01]  /*18b0*/  LEA R12, R10.reuse, R7, 0x5 ;  /* 0x000000070a0c7211 */ /* 0x040fe200078e28ff */
[----:B------:R-:W-:-:S03]  /*18c0*/  VIADD R10, R10, 0x8 ;  /* 0x000000080a0a7836 */ /* 0x000fc60000000000 */
[-C--:B------:R-:W-:Y:S02]  /*18d0*/  LEA R12, R12, R31.reuse, 0x2 ;  /* 0x0000001f0c0c7211 */ /* 0x080fe400078e10ff */
[----:B------:R-:W-:Y:S02]  /*18e0*/  LEA R15, R14, R31, 0x2 ;  /* 0x0000001f0e0f7211 */ /* 0x000fe400078e10ff */
[----:B------:R-:W-:Y:S01]  /*18f0*/  ISETP.NE.AND P3, PT, R10, 0x20, PT ;  /* 0x000000200a00780c */ /* 0x000fe20003f65270 */
[----:B------:R-:W-:Y:S04]  /*1900*/  LDS R14, [R12+0x5000] ;  /* 0x005000000c0e7984 */ /* 0x000fe80000000800 */
[----:B------:R-:W0:Y:S04]  /*1910*/  LDS R16, [R15+0x3000] ;  /* 0x003000000f107984 */ /* 0x000e280000000800 */
[----:B------:R-:W-:Y:S04]  /*1920*/  LDS R17, [R12+0x5080] ;  /* 0x005080000c117984 */ /* 0x000fe80000000800 */
[----:B------:R-:W1:Y:S04]  /*1930*/  LDS R18, [R15+0x3080] ;  /* 0x003080000f127984 */ /* 0x000e680000000800 */
[----:B------:R-:W-:Y:S04]  /*1940*/  LDS R19, [R12+0x5100] ;  /* 0x005100000c137984 */ /* 0x000fe80000000800 */
[----:B------:R-:W2:Y:S04]  /*1950*/  LDS R20, [R15+0x3100] ;  /* 0x003100000f147984 */ /* 0x000ea80000000800 */
[----:B------:R-:W-:Y:S04]  /*1960*/  LDS R21, [R12+0x5180] ;  /* 0x005180000c157984 */ /* 0x000fe80000000800 */
[----:B------:R-:W3:Y:S04]  /*1970*/  LDS R22, [R15+0x3180] ;  /* 0x003180000f167984 */ /* 0x000ee80000000800 */
[----:B------:R-:W-:Y:S04]  /*1980*/  LDS R23, [R12+0x5200] ;  /* 0x005200000c177984 */ /* 0x000fe80000000800 */
[----:B------:R-:W4:Y:S04]  /*1990*/  LDS R24, [R15+0x3200] ;  /* 0x003200000f187984 */ /* 0x000f280000000800 */
[----:B------:R-:W-:Y:S04]  /*19a0*/  LDS R25, [R12+0x5280] ;  /* 0x005280000c197984 */ /* 0x000fe80000000800 */
[----:B------:R-:W5:Y:S01]  /*19b0*/  LDS R26, [R15+0x3280] ;  /* 0x003280000f1a7984 */ /* 0x000f620000000800 */
[----:B0-----:R-:W-:-:S03]  /*19c0*/  FFMA R14, R14, R16, R13 ;  /* 0x000000100e0e7223 */ /* 0x001fc6000000000d */
[----:B------:R-:W-:Y:S04]  /*19d0*/  LDS R27, [R12+0x5300] ;  /* 0x005300000c1b7984 */ /* 0x000fe80000000800 */
[----:B------:R-:W0:Y:S01]  /*19e0*/  LDS R28, [R15+0x3300] ;  /* 0x003300000f1c7984 */ /* 0x000e220000000800 */
[----:B-1----:R-:W-:-:S03]  /*19f0*/  FFMA R14, R17, R18, R14 ;  /* 0x00000012110e7223 */ /* 0x002fc6000000000e */
[----:B------:R-:W-:Y:S04]  /*1a00*/  LDS R29, [R12+0x5380] ;  /* 0x005380000c1d7984 */ /* 0x000fe80000000800 */
[----:B------:R-:W1:Y:S01]  /*1a10*/  LDS R30, [R15+0x3380] ;  /* 0x003380000f1e7984 */ /* 0x000e620000000800 */
[----:B--2---:R-:W-:-:S04]  /*1a20*/  FFMA R14, R19, R20, R14 ;  /* 0x00000014130e7223 */ /* 0x004fc8000000000e */
[----:B---3--:R-:W-:-:S04]  /*1a30*/  FFMA R14, R21, R22, R14 ;  /* 0x00000016150e7223 */ /* 0x008fc8000000000e */
[----:B----4-:R-:W-:-:S04]  /*1a40*/  FFMA R14, R23, R24, R14 ;  /* 0x00000018170e7223 */ /* 0x010fc8000000000e */
[----:B-----5:R-:W-:-:S04]  /*1a50*/  FFMA R14, R25, R26, R14 ;  /* 0x0000001a190e7223 */ /* 0x020fc8000000000e */
[----:B0-----:R-:W-:-:S04]  /*1a60*/  FFMA R14, R27, R28, R14 ;  /* 0x0000001c1b0e7223 */ /* 0x001fc8000000000e */
[----:B-1----:R-:W-:Y:S01]  /*1a70*/  FFMA R13, R29, R30, R14 ;  /* 0x0000001e1d0d7223 */ /* 0x002fe2000000000e */
[----:B------:R-:W-:Y:S06]  /*1a80*/  @P3 BRA `(.L_x_36) ;  /* 0xfffffffc00843947 */ /* 0x000fec000383ffff */
.L_x_35:
[----:B------:R-:W-:Y:S01]  /*1a90*/  IADD3 R11, PT, PT, R0, R11, RZ ;  /* 0x0000000b000b7210 */ /* 0x000fe20007ffe0ff */
[----:B------:R0:W-:Y:S03]  /*1aa0*/  REDG.E.ADD.F32.FTZ.RN.STRONG.GPU desc[UR8][R4.64], R13 ;  /* 0x0000000d040079a6 */ /* 0x0001e6000c12f308 */
[----:B------:R-:W-:-:S13]  /*1ab0*/  ISETP.GE.U32.AND P3, PT, R11, 0x20, PT ;  /* 0x000000200b00780c */ /* 0x000fda0003f66070 */
[----:B0-----:R-:W-:Y:S05]  /*1ac0*/  @!P3 BRA `(.L_x_37) ;  /* 0xfffffffc0048b947 */ /* 0x001fea000383ffff */
.L_x_34:
[----:B------:R-:W-:Y:S05]  /*1ad0*/  BSYNC.RECONVERGENT B1 ;  /* 0x0000000000017941 */ /* 0x000fea0003800200 */
.L_x_33:
[----:B------:R-:W-:-:S04]  /*1ae0*/  IADD3 R7, PT, PT, R7, UR7, RZ ;  /* 0x0000000707077c10 */ /* 0x000fc8000fffe0ff */
[C---:B------:R-:W-:Y:S01]  /*1af0*/  ISETP.LT.U32.AND P4, PT, R7.reuse, 0x20, PT ;  /* 0x000000200700780c */ /* 0x040fe20003f81070 */
[----:B------:R-:W-:-:S05]  /*1b00*/  VIADD R6, R7, UR14 ;  /* 0x0000000e07067c36 */ /* 0x000fca0008000000 */
[----:B------:R-:W-:-:S13]  /*1b10*/  ISETP.GE.U32.AND P3, PT, R6, 0x80, PT ;  /* 0x000000800600780c */ /* 0x000fda0003f66070 */
[----:B------:R-:W-:Y:S05]  /*1b20*/  @!P3 BRA P4, `(.L_x_38) ;  /* 0xfffffffc0020b947 */ /* 0x000fea000203ffff */
.L_x_32:
[----:B------:R-:W-:Y:S05]  /*1b30*/  BSYNC.RECONVERGENT B0 ;  /* 0x0000000000007941 */ /* 0x000fea0003800200 */
.L_x_31:
[----:B------:R-:W-:Y:S06]  /*1b40*/  BAR.SYNC.DEFER_BLOCKING 0x0 ;  /* 0x0000000000007b1d */ /* 0x000fec0000010000 */
[----:B------:R-:W-:Y:S04]  /*1b50*/  BSSY.RECONVERGENT B0, `(.L_x_39) ;  /* 0x00000a2000007945 */ /* 0x000fe80003800200 */
[----:B------:R-:W-:Y:S05]  /*1b60*/  @!P1 BRA `(.L_x_40) ;  /* 0x0000000800809947 */ /* 0x000fea0003800000 */
[----:B------:R-:W-:Y:S02]  /*1b70*/  IADD3 R11, PT, PT, R3, UR14, RZ ;  /* 0x0000000e030b7c10 */ /* 0x000fe4000fffe0ff */
[----:B------:R-:W-:Y:S02]  /*1b80*/  MOV R41, R2 ;  /* 0x0000000200297202 */ /* 0x000fe40000000f00 */
[----:B------:R-:W-:-:S04]  /*1b90*/  ISETP.GE.U32.AND P3, PT, R11, 0x80, PT ;  /* 0x000000800b00780c */ /* 0x000fc80003f66070 */
[----:B------:R-:W-:-:S13]  /*1ba0*/  ISETP.LT.U32.AND P3, PT, R3, 0x20, !P3 ;  /* 0x000000200300780c */ /* 0x000fda0005f61070 */
.L_x_46:
[----:B------:R-:W-:Y:S04]  /*1bb0*/  BSSY.RECONVERGENT B1, `(.L_x_41) ;  /* 0x0000096000017945 */ /* 0x000fe80003800200 */
[----:B------:R-:W-:Y:S05]  /*1bc0*/  @!P3 BRA `(.L_x_42) ;  /* 0x000000080050b947 */ /* 0x000fea0003800000 */
[----:B------:R-:W0:Y:S01]  /*1bd0*/  LDC.64 R52, c[0x0][0x398] ;  /* 0x0000e600ff347b82 */ /* 0x000e220000000a00 */
[----:B------:R-:W-:-:S04]  /*1be0*/  IMAD.SHL.U32 R5, R42, 0x20, RZ ;  /* 0x000000202a057824 */ /* 0x000fc800078e00ff */
[----:B0-----:R-:W-:-:S05]  /*1bf0*/  IMAD.WIDE.U32 R52, R5, 0x4, R52 ;  /* 0x0000000405347825 */ /* 0x001fca00078e0034 */
[----:B------:R-:W4:Y:S04]  /*1c00*/  LDG.E R5, desc[UR8][R52.64] ;  /* 0x0000000834057981 */ /* 0x000f28000c1e1900 */
[----:B--23--:R-:W2:Y:S04]  /*1c10*/  LDG.E R20, desc[UR8][R52.64+0x4] ;  /* 0x0000040834147981 */ /* 0x00cea8000c1e1900 */
[----:B------:R-:W3:Y:S04]  /*1c20*/  LDG.E R21, desc[UR8][R52.64+0x8] ;  /* 0x0000080834157981 */ /* 0x000ee8000c1e1900 */
[----:B------:R-:W5:Y:S04]  /*1c30*/  LDG.E R19, desc[UR8][R52.64+0xc] ;  /* 0x00000c0834137981 */ /* 0x000f68000c1e1900 */
        /* <DEDUP_REMOVED lines=27> */
[----:B------:R-:W5:Y:S01]  /*1df0*/  LDG.E R44, desc[UR8][R52.64+0x7c] ;  /* 0x00007c08342c7981 */ /* 0x000f62000c1e1900 */
[----:B------:R-:W-:Y:S01]  /*1e00*/  MOV R10, 0x400 ;  /* 0x00000400000a7802 */ /* 0x000fe20000000f00 */
[----:B------:R-:W0:Y:S03]  /*1e10*/  S2R R7, SR_CgaCtaId ;  /* 0x0000000000077919 */ /* 0x000e260000008800 */
[----:B0-----:R-:W-:-:S04]  /*1e20*/  LEA R10, R7, R10, 0x18 ;  /* 0x0000000a070a7211 */ /* 0x001fc800078ec0ff */
[----:B------:R-:W-:-:S05]  /*1e30*/  LEA R40, R41, R10, 0x7 ;  /* 0x0000000a29287211 */ /* 0x000fca00078e38ff */
[----:B------:R-:W4:Y:S02]  /*1e40*/  LDS.128 R12, [R40+0x3000] ;  /* 0x00300000280c7984 */ /* 0x000f240000000c00 */
[----:B----4-:R-:W-:Y:S02]  /*1e50*/  FFMA R12, R12, R5, RZ ;  /* 0x000000050c0c7223 */ /* 0x010fe400000000ff */
[----:B------:R-:W0:Y:S02]  /*1e60*/  LDS.128 R4, [R40+0x3010] ;  /* 0x0030100028047984 */ /* 0x000e240000000c00 */
[----:B--2---:R-:W-:-:S04]  /*1e70*/  FFMA R13, R13, R20, R12 ;  /* 0x000000140d0d7223 */ /* 0x004fc8000000000c */
[----:B---3--:R-:W-:Y:S02]  /*1e80*/  FFMA R14, R14, R21, R13 ;  /* 0x000000150e0e7223 */ /* 0x008fe4000000000d */
[----:B------:R-:W1:Y:S02]  /*1e90*/  LDS.128 R20, [R40+0x3020] ;  /* 0x0030200028147984 */ /* 0x000e640000000c00 */
[----:B-----5:R-:W-:-:S04]  /*1ea0*/  FFMA R15, R15, R19, R14 ;  /* 0x000000130f0f7223 */ /* 0x020fc8000000000e */
[----:B0-----:R-:W-:Y:S02]  /*1eb0*/  FFMA R4, R4, R51, R15 ;  /* 0x0000003304047223 */ /* 0x001fe4000000000f */
[----:B------:R-:W0:Y:S02]  /*1ec0*/  LDS.128 R12, [R40+0x3030] ;  /* 0x00303000280c7984 */ /* 0x000e240000000c00 */
[----:B------:R-:W-:-:S04]  /*1ed0*/  FFMA R5, R5, R16, R4 ;  /* 0x0000001005057223 */ /* 0x000fc80000000004 */
[----:B------:R-:W-:-:S04]  /*1ee0*/  FFMA R6, R6, R17, R5 ;  /* 0x0000001106067223 */ /* 0x000fc80000000005 */
[----:B------:R-:W-:Y:S02]  /*1ef0*/  FFMA R7, R7, R18, R6 ;  /* 0x0000001207077223 */ /* 0x000fe40000000006 */
[----:B------:R-:W2:Y:S02]  /*1f00*/  LDS.128 R16, [R40+0x3040] ;  /* 0x0030400028107984 */ /* 0x000ea40000000c00 */
[----:B-1----:R-:W-:Y:S02]  /*1f10*/  FFMA R20, R20, R49, R7 ;  /* 0x0000003114147223 */ /* 0x002fe40000000007 */
[----:B------:R-:W1:Y:S02]  /*1f20*/  LDS.128 R4, [R40+0x3050] ;  /* 0x0030500028047984 */ /* 0x000e640000000c00 */
[----:B------:R-:W-:-:S04]  /*1f30*/  FFMA R21, R21, R50, R20 ;  /* 0x0000003215157223 */ /* 0x000fc80000000014 */
[----:B------:R-:W-:-:S04]  /*1f40*/  FFMA R22, R22, R47, R21 ;  /* 0x0000002f16167223 */ /* 0x000fc80000000015 */
[----:B------:R-:W-:-:S04]  /*1f50*/  FFMA R23, R23, R48, R22 ;  /* 0x0000003017177223 */ /* 0x000fc80000000016 */
[----:B0-----:R-:W-:Y:S02]  /*1f60*/  FFMA R12, R12, R45, R23 ;  /* 0x0000002d0c0c7223 */ /* 0x001fe40000000017 */
[----:B------:R-:W0:Y:S02]  /*1f70*/  LDS.128 R20, [R40+0x3060] ;  /* 0x0030600028147984 */ /* 0x000e240000000c00 */
[----:B------:R-:W-:-:S04]  /*1f80*/  FFMA R13, R13, R46, R12 ;  /* 0x0000002e0d0d7223 */ /* 0x000fc8000000000c */
[----:B------:R-:W-:Y:S01]  /*1f90*/  FFMA R14, R14, R43, R13 ;  /* 0x0000002b0e0e7223 */ /* 0x000fe2000000000d */
[----:B------:R-:W-:-:S03]  /*1fa0*/  IMAD.MOV.U32 R43, RZ, RZ, R3 ;  /* 0x000000ffff2b7224 */ /* 0x000fc600078e0003 */
[----:B------:R-:W-:-:S04]  /*1fb0*/  FFMA R15, R15, R38, R14 ;  /* 0x000000260f0f7223 */ /* 0x000fc8000000000e */
[----:B--2---:R-:W-:Y:S02]  /*1fc0*/  FFMA R16, R16, R39, R15 ;  /* 0x0000002710107223 */ /* 0x004fe4000000000f */
[----:B------:R-:W2:Y:S02]  /*1fd0*/  LDS.128 R12, [R40+0x3070] ;  /* 0x00307000280c7984 */ /* 0x000ea40000000c00 */
[----:B------:R-:W-:-:S04]  /*1fe0*/  FFMA R17, R17, R36, R16 ;  /* 0x0000002411117223 */ /* 0x000fc80000000010 */
[----:B------:R-:W-:-:S04]  /*1ff0*/  FFMA R18, R18, R37, R17 ;  /* 0x0000002512127223 */ /* 0x000fc80000000011 */
[----:B------:R-:W-:-:S04]  /*2000*/  FFMA R19, R19, R34, R18 ;  /* 0x0000002213137223 */ /* 0x000fc80000000012 */
[----:B-1----:R-:W-:-:S04]  /*2010*/  FFMA R4, R4, R35, R19 ;  /* 0x0000002304047223 */ /* 0x002fc80000000013 */
[----:B------:R-:W-:-:S04]  /*2020*/  FFMA R5, R5, R24, R4 ;  /* 0x0000001805057223 */ /* 0x000fc80000000004 */
[----:B------:R-:W-:Y:S01]  /*2030*/  FFMA R6, R6, R25, R5 ;  /* 0x0000001906067223 */ /* 0x000fe20000000005 */
[----:B------:R-:W-:-:S03]  /*2040*/  MOV R5, R11 ;  /* 0x0000000b00057202 */ /* 0x000fc60000000f00 */
[----:B------:R-:W-:-:S04]  /*2050*/  FFMA R7, R7, R26, R6 ;  /* 0x0000001a07077223 */ /* 0x000fc80000000006 */
[----:B0-----:R-:W-:-:S04]  /*2060*/  FFMA R20, R20, R27, R7 ;  /* 0x0000001b14147223 */ /* 0x001fc80000000007 */
[----:B------:R-:W-:-:S04]  /*2070*/  FFMA R21, R21, R28, R20 ;  /* 0x0000001c15157223 */ /* 0x000fc80000000014 */
[----:B------:R-:W-:-:S04]  /*2080*/  FFMA R22, R22, R29, R21 ;  /* 0x0000001d16167223 */ /* 0x000fc80000000015 */
[----:B------:R-:W-:-:S04]  /*2090*/  FFMA R23, R23, R30, R22 ;  /* 0x0000001e17177223 */ /* 0x000fc80000000016 */
[----:B--2---:R-:W-:-:S04]  /*20a0*/  FFMA R12, R12, R31, R23 ;  /* 0x0000001f0c0c7223 */ /* 0x004fc80000000017 */
[----:B------:R-:W-:-:S04]  /*20b0*/  FFMA R13, R13, R32, R12 ;  /* 0x000000200d0d7223 */ /* 0x000fc8000000000c */
[----:B------:R-:W-:-:S04]  /*20c0*/  FFMA R14, R14, R33, R13 ;  /* 0x000000210e0e7223 */ /* 0x000fc8000000000d */
[----:B------:R-:W-:-:S07]  /*20d0*/  FFMA R44, R15, R44, R14 ;  /* 0x0000002c0f2c7223 */ /* 0x000fce000000000e */
.L_x_45:
[----:B------:R-:W-:Y:S01]  /*20e0*/  ISETP.GT.U32.AND P4, PT, R5, R42, PT ;  /* 0x0000002a0500720c */ /* 0x000fe20003f84070 */
[----:B------:R-:W-:-:S12]  /*20f0*/  BSSY.RECONVERGENT B2, `(.L_x_43) ;  /* 0x000003c000027945 */ /* 0x000fd80003800200 */
[----:B------:R-:W-:-:S04]  /*2100*/  @P4 LEA R5, R41, R43, 0x5 ;  /* 0x0000002b29054211 */ /* 0x000fc800078e28ff */
[----:B------:R-:W-:-:S05]  /*2110*/  @P4 LEA R5, R5, R10, 0x2 ;  /* 0x0000000a05054211 */ /* 0x000fca00078e10ff */
[----:B------:R0:W-:Y:S01]  /*2120*/  @P4 STS [R5+0x6000], RZ ;  /* 0x006000ff05004388 */ /* 0x0001e20000000800 */
[----:B------:R-:W-:Y:S05]  /*2130*/  @P4 BRA `(.L_x_44) ;  /* 0x0000000000dc4947 */ /* 0x000fea0003800000 */
[----:B------:R-:W-:Y:S01]  /*2140*/  IMAD R45, R43, 0x80, R10 ;  /* 0x000000802b2d7824 */ /* 0x000fe200078e020a */
[----:B0-----:R-:W-:Y:S04]  /*2150*/  LDS.128 R4, [R40+0x3000] ;  /* 0x0030000028047984 */ /* 0x001fe80000000c00 */
[----:B------:R-:W0:Y:S04]  /*2160*/  LDS.128 R36, [R45+0x2000] ;  /* 0x002000002d247984 */ /* 0x000e280000000c00 */
[----:B------:R-:W-:Y:S04]  /*2170*/  LDS.128 R12, [R40+0x3010] ;  /* 0x00301000280c7984 */ /* 0x000fe80000000c00 */
[----:B------:R-:W1:Y:S04]  /*2180*/  LDS.128 R16, [R45+0x2010] ;  /* 0x002010002d107984 */ /* 0x000e680000000c00 */
[----:B------:R-:W-:Y:S04]  /*2190*/  LDS.128 R32, [R40+0x3020] ;  /* 0x0030200028207984 */ /* 0x000fe80000000c00 */
[----:B------:R-:W2:Y:S04]  /*21a0*/  LDS.128 R24, [R45+0x2020] ;  /* 0x002020002d187984 */ /* 0x000ea80000000c00 */
[----:B------:R-:W-:Y:S04]  /*21b0*/  LDS.128 R20, [R40+0x3030] ;  /* 0x0030300028147984 */ /* 0x000fe80000000c00 */
[----:B------:R-:W3:Y:S01]  /*21c0*/  LDS.128 R28, [R45+0x2030] ;  /* 0x002030002d1c7984 */ /* 0x000ee20000000c00 */
[----:B0-----:R-:W-:-:S04]  /*21d0*/  FFMA R4, R4, R36, RZ ;  /* 0x0000002404047223 */ /* 0x001fc800000000ff */
[----:B------:R-:W-:-:S04]  /*21e0*/  FFMA R5, R5, R37, R4 ;  /* 0x0000002505057223 */ /* 0x000fc80000000004 */
[----:B------:R-:W-:-:S04]  /*21f0*/  FFMA R6, R6, R38, R5 ;  /* 0x0000002606067223 */ /* 0x000fc80000000005 */
[----:B------:R-:W-:Y:S02]  /*2200*/  FFMA R7, R7, R39, R6 ;  /* 0x0000002707077223 */ /* 0x000fe40000000006 */
[----:B------:R-:W-:Y:S02]  /*2210*/  LDS.128 R36, [R40+0x3040] ;  /* 0x0030400028247984 */ /* 0x000fe40000000c00 */
[----:B-1----:R-:W-:Y:S02]  /*2220*/  FFMA R12, R12, R16, R7 ;  /* 0x000000100c0c7223 */ /* 0x002fe40000000007 */
[----:B------:R-:W0:Y:S02]  /*2230*/  LDS.128 R4, [R45+0x2040] ;  /* 0x002040002d047984 */ /* 0x000e240000000c00 */
        /* <DEDUP_REMOVED lines=16> */
[----:B0-----:R-:W-:Y:S02]  /*2340*/  FFMA R4, R36, R4, R23 ;  /* 0x0000000424047223 */ /* 0x001fe40000000017 */
[----:B------:R-:W0:Y:S02]  /*2350*/  LDS.128 R20, [R40+0x3070] ;  /* 0x0030700028147984 */ /* 0x000e240000000c00 */
[----:B------:R-:W-:-:S04]  /*2360*/  FFMA R5, R37, R5, R4 ;  /* 0x0000000525057223 */ /* 0x000fc80000000004 */
[----:B------:R-:W-:Y:S01]  /*2370*/  FFMA R6, R38, R6, R5 ;  /* 0x0000000626067223 */ /* 0x000fe20000000005 */
[----:B------:R-:W-:-:S03]  /*2380*/  LEA R5, R41, R43, 0x5 ;  /* 0x0000002b29057211 */ /* 0x000fc600078e28ff */
[----:B------:R-:W-:Y:S01]  /*2390*/  FFMA R7, R39, R7, R6 ;  /* 0x0000000727077223 */ /* 0x000fe20000000006 */
[----:B------:R-:W-:-:S03]  /*23a0*/  LEA R5, R5, R10, 0x2 ;  /* 0x0000000a05057211 */ /* 0x000fc600078e10ff */
[----:B-1----:R-:W-:Y:S02]  /*23b0*/  FFMA R12, R16, R12, R7 ;  /* 0x0000000c100c7223 */ /* 0x002fe40000000007 */
[----:B------:R-:W1:Y:S02]  /*23c0*/  LDS R4, [R5+0x5000] ;  /* 0x0050000005047984 */ /* 0x000e640000000800 */
[----:B------:R-:W-:-:S04]  /*23d0*/  FFMA R13, R17, R13, R12 ;  /* 0x0000000d110d7223 */ /* 0x000fc8000000000c */
[----:B------:R-:W-:-:S04]  /*23e0*/  FFMA R14, R18, R14, R13 ;  /* 0x0000000e120e7223 */ /* 0x000fc8000000000d */
[----:B------:R-:W-:-:S04]  /*23f0*/  FFMA R15, R19, R15, R14 ;  /* 0x0000000f130f7223 */ /* 0x000fc8000000000e */
[----:B--2---:R-:W-:-:S04]  /*2400*/  FFMA R24, R32, R24, R15 ;  /* 0x0000001820187223 */ /* 0x004fc8000000000f */
[----:B------:R-:W-:-:S04]  /*2410*/  FFMA R25, R33, R25, R24 ;  /* 0x0000001921197223 */ /* 0x000fc80000000018 */
[----:B------:R-:W-:-:S04]  /*2420*/  FFMA R26, R34, R26, R25 ;  /* 0x0000001a221a7223 */ /* 0x000fc80000000019 */
[----:B------:R-:W-:-:S04]  /*2430*/  FFMA R27, R35, R27, R26 ;  /* 0x0000001b231b7223 */ /* 0x000fc8000000001a */
[----:B0-----:R-:W-:-:S04]  /*2440*/  FFMA R20, R20, R28, R27 ;  /* 0x0000001c14147223 */ /* 0x001fc8000000001b */
[----:B------:R-:W-:-:S04]  /*2450*/  FFMA R21, R21, R29, R20 ;  /* 0x0000001d15157223 */ /* 0x000fc80000000014 */
[----:B------:R-:W-:-:S04]  /*2460*/  FFMA R22, R22, R30, R21 ;  /* 0x0000001e16167223 */ /* 0x000fc80000000015 */
[----:B------:R-:W-:-:S04]  /*2470*/  FFMA R23, R23, R31, R22 ;  /* 0x0000001f17177223 */ /* 0x000fc80000000016 */
[----:B------:R-:W-:-:S04]  /*2480*/  FADD R23, -R44, R23 ;  /* 0x000000172c177221 */ /* 0x000fc80000000100 */
[----:B-1----:R-:W-:-:S05]  /*2490*/  FMUL R4, R4, R23 ;  /* 0x0000001704047220 */ /* 0x002fca0000400000 */
[----:B------:R1:W-:Y:S02]  /*24a0*/  STS [R5+0x6000], R4 ;  /* 0x0060000405007388 */ /* 0x0003e40000000800 */
.L_x_44:
[----:B------:R-:W-:Y:S05]  /*24b0*/  BSYNC.RECONVERGENT B2 ;  /* 0x0000000000027941 */ /* 0x000fea0003800200 */
.L_x_43:
[----:B------:R-:W-:-:S05]  /*24c0*/  IMAD.IADD R43, R0, 0x1, R43 ;  /* 0x00000001002b7824 */ /* 0x000fca00078e022b */
[C---:B01----:R-:W-:Y:S02]  /*24d0*/  IADD3 R5, PT, PT, R43.reuse, UR14, RZ ;  /* 0x0000000e2b057c10 */ /* 0x043fe4000fffe0ff */
[----:B------:R-:W-:Y:S02]  /*24e0*/  ISETP.LT.U32.AND P5, PT, R43, 0x20, PT ;  /* 0x000000202b00780c */ /* 0x000fe40003fa1070 */
[----:B------:R-:W-:-:S13]  /*24f0*/  ISETP.GE.U32.AND P4, PT, R5, 0x80, PT ;  /* 0x000000800500780c */ /* 0x000fda0003f86070 */
[----:B------:R-:W-:Y:S05]  /*2500*/  @!P4 BRA P5, `(.L_x_45) ;  /* 0xfffffff800f4c947 */ /* 0x000fea000283ffff */
.L_x_42:
[----:B------:R-:W-:Y:S05]  /*2510*/  BSYNC.RECONVERGENT B1 ;  /* 0x0000000000017941 */ /* 0x000fea0003800200 */
.L_x_41:
[----:B------:R-:W-:-:S04]  /*2520*/  IADD3 R41, PT, PT, R41, UR7, RZ ;  /* 0x0000000729297c10 */ /* 0x000fc8000fffe0ff */
[----:B------:R-:W-:Y:S01]  /*2530*/  ISETP.LT.U32.AND P5, PT, R41, 0x20, PT ;  /* 0x000000202900780c */ /* 0x000fe20003fa1070 */
[----:B------:R-:W-:-:S05]  /*2540*/  IMAD.IADD R42, R9, 0x1, R41 ;  /* 0x00000001092a7824 */ /* 0x000fca00078e0229 */
[----:B------:R-:W-:-:S13]  /*2550*/  ISETP.GE.U32.AND P4, PT, R42, 0x80, PT ;  /* 0x000000802a00780c */ /* 0x000fda0003f86070 */
[----:B------:R-:W-:Y:S05]  /*2560*/  @!P4 BRA P5, `(.L_x_46) ;  /* 0xfffffff40090c947 */ /* 0x000fea000283ffff */
.L_x_40:
[----:B------:R-:W-:Y:S05]  /*2570*/  BSYNC.RECONVERGENT B0 ;  /* 0x0000000000007941 */ /* 0x000fea0003800200 */
.L_x_39:
[----:B------:R-:W-:Y:S06]  /*2580*/  BAR.SYNC.DEFER_BLOCKING 0x0 ;  /* 0x0000000000007b1d */ /* 0x000fec0000010000 */
[----:B------:R-:W0:Y:S01]  /*2590*/  LDCU UR5, c[0x0][0x3d0] ;  /* 0x00007a00ff0577ac */ /* 0x000e220008000800 */
[----:B------:R-:W-:Y:S04]  /*25a0*/  BSSY.RECONVERGENT B0, `(.L_x_47) ;  /* 0x0000065000007945 */ /* 0x000fe80003800200 */
[----:B------:R-:W-:Y:S05]  /*25b0*/  @!P2 BRA `(.L_x_48) ;  /* 0x00000004008ca947 */ /* 0x000fea0003800000 */
.L_x_52:
[----:B------:R-:W-:Y:S01]  /*25c0*/  ISETP.GT.U32.AND P3, PT, R3, 0x1f, PT ;  /* 0x0000001f0300780c */ /* 0x000fe20003f64070 */
[----:B------:R-:W-:-:S12]  /*25d0*/  BSSY.RECONVERGENT B1, `(.L_x_49) ;  /* 0x000005c000017945 */ /* 0x000fd80003800200 */
[----:B------:R-:W-:Y:S05]  /*25e0*/  @P3 BRA `(.L_x_50) ;  /* 0x0000000400683947 */ /* 0x000fea0003800000 */
[----:B------:R-:W1:Y:S01]  /*25f0*/  S2R R4, SR_CgaCtaId ;  /* 0x0000000000047919 */ /* 0x000e620000008800 */
[----:B------:R-:W-:Y:S01]  /*2600*/  MOV R41, 0x400 ;  /* 0x0000040000297802 */ /* 0x000fe20000000f00 */
[----:B------:R-:W-:Y:S01]  /*2610*/  IMAD.MOV.U32 R43, RZ, RZ, R3 ;  /* 0x000000ffff2b7224 */ /* 0x000fe200078e0003 */
[----:B------:R-:W4:Y:S02]  /*2620*/  S2R R11, SR_CTAID.X ;  /* 0x00000000000b7919 */ /* 0x000f240000002500 */
[----:B-1----:R-:W-:-:S04]  /*2630*/  LEA R41, R4, R41, 0x18 ;  /* 0x0000002904297211 */ /* 0x002fc800078ec0ff */
[----:B------:R-:W-:Y:S02]  /*2640*/  LEA R10, R2, R41, 0x7 ;  /* 0x00000029020a7211 */ /* 0x000fe400078e38ff */
[----:B----4-:R-:W-:-:S03]  /*2650*/  LEA R40, R11, R2, 0x5 ;  /* 0x000000020b287211 */ /* 0x010fc600078e28ff */
[----:B------:R1:W4:Y:S01]  /*2660*/  LDS.128 R4, [R10+0x6000] ;  /* 0x006000000a047984 */ /* 0x0003220000000c00 */
[----:B------:R-:W-:-:S03]  /*2670*/  SHF.L.U32 R40, R40, 0x5, RZ ;  /* 0x0000000528287819 */ /* 0x000fc600000006ff */
[----:B--23--:R1:W2:Y:S04]  /*2680*/  LDS.128 R12, [R10+0x6010] ;  /* 0x006010000a0c7984 */ /* 0x00c2a80000000c00 */
[----:B------:R1:W3:Y:S04]  /*2690*/  LDS.128 R16, [R10+0x6020] ;  /* 0x006020000a107984 */ /* 0x0002e80000000c00 */
[----:B------:R1:W0:Y:S04]  /*26a0*/  LDS.128 R20, [R10+0x6030] ;  /* 0x006030000a147984 */ /* 0x0002280000000c00 */
[----:B------:R1:W0:Y:S04]  /*26b0*/  LDS.128 R24, [R10+0x6040] ;  /* 0x006040000a187984 */ /* 0x0002280000000c00 */
[----:B------:R1:W0:Y:S04]  /*26c0*/  LDS.128 R28, [R10+0x6050] ;  /* 0x006050000a1c7984 */ /* 0x0002280000000c00 */
[----:B------:R1:W0:Y:S04]  /*26d0*/  LDS.128 R32, [R10+0x6060] ;  /* 0x006060000a207984 */ /* 0x0002280000000c00 */
[----:B------:R1:W0:Y:S02]  /*26e0*/  LDS.128 R36, [R10+0x6070] ;  /* 0x006070000a247984 */ /* 0x0002240000000c00 */
.L_x_51:
[----:B01----:R-:W1:Y:S01]  /*26f0*/  LDC.64 R10, c[0x0][0x3b8] ;  /* 0x0000ee00ff0a7b82 */ /* 0x003e620000000a00 */
[----:B------:R-:W-:Y:S01]  /*2700*/  IMAD.IADD R45, R40, 0x1, R43 ;  /* 0x00000001282d7824 */ /* 0x000fe200078e022b */
[----:B------:R-:W-:-:S05]  /*2710*/  LEA R42, R43, R41, 0x2 ;  /* 0x000000292b2a7211 */ /* 0x000fca00078e10ff */
[----:B------:R-:W4:Y:S04]  /*2720*/  LDS R47, [R42+0x1000] ;  /* 0x001000002a2f7984 */ /* 0x000f280000000800 */
[----:B------:R-:W5:Y:S04]  /*2730*/  LDS R48, [R42+0x1080] ;  /* 0x001080002a307984 */ /* 0x000f680000000800 */
[----:B------:R-:W2:Y:S04]  /*2740*/  LDS R49, [R42+0x1100] ;  /* 0x001100002a317984 */ /* 0x000ea80000000800 */
[----:B------:R-:W3:Y:S04]  /*2750*/  LDS R51, [R42+0x1180] ;  /* 0x001180002a337984 */ /* 0x000ee80000000800 */
[----:B------:R-:W-:Y:S01]  /*2760*/  LDS R46, [R42+0x1280] ;  /* 0x001280002a2e7984 */ /* 0x000fe20000000800 */
[----:B-1----:R-:W-:-:S03]  /*2770*/  IMAD.WIDE R10, R45, 0x4, R10 ;  /* 0x000000042d0a7825 */ /* 0x002fc600078e020a */
[----:B------:R-:W1:Y:S04]  /*2780*/  LDS R45, [R42+0x1200] ;  /* 0x001200002a2d7984 */ /* 0x000e680000000800 */
[----:B------:R-:W3:Y:S01]  /*2790*/  LDG.E R44, desc[UR8][R10.64] ;  /* 0x000000080a2c7981 */ /* 0x000ee2000c1e1900 */
[----:B------:R-:W-:-:S04]  /*27a0*/  IADD3 R43, PT, PT, R0, R43, RZ ;  /* 0x0000002b002b7210 */ /* 0x000fc80007ffe0ff */
[----:B------:R-:W-:Y:S01]  /*27b0*/  ISETP.GE.U32.AND P3, PT, R43, 0x20, PT ;  /* 0x000000202b00780c */ /* 0x000fe20003f66070 */
[----:B----4-:R-:W-:-:S04]  /*27c0*/  FFMA R50, R4, R47, RZ ;  /* 0x0000002f04327223 */ /* 0x010fc800000000ff */
[----:B-----5:R-:W-:Y:S02]  /*27d0*/  FFMA R47, R5, R48, R50 ;  /* 0x00000030052f7223 */ /* 0x020fe40000000032 */
[----:B------:R-:W-:Y:S02]  /*27e0*/  LDS R50, [R42+0x1380] ;  /* 0x001380002a327984 */ /* 0x000fe40000000800 */
[----:B--2---:R-:W-:Y:S02]  /*27f0*/  FFMA R48, R6, R49, R47 ;  /* 0x0000003106307223 */ /* 0x004fe4000000002f */
[----:B------:R-:W2:Y:S02]  /*2800*/  LDS R47, [R42+0x1300] ;  /* 0x001300002a2f7984 */ /* 0x000ea40000000800 */
[----:B---3--:R-:W-:-:S04]  /*2810*/  FFMA R51, R7, R51, R48 ;  /* 0x0000003307337223 */ /* 0x008fc80000000030 */
[----:B-1----:R-:W-:Y:S02]  /*2820*/  FFMA R48, R12, R45, R51 ;  /* 0x0000002d0c307223 */ /* 0x002fe40000000033 */
[----:B------:R-:W1:Y:S02]  /*2830*/  LDS R51, [R42+0x1400] ;  /* 0x001400002a337984 */ /* 0x000e640000000800 */
[----:B------:R-:W-:Y:S02]  /*2840*/  FFMA R49, R13, R46, R48 ;  /* 0x0000002e0d317223 */ /* 0x000fe40000000030 */
[----:B------:R-:W3:Y:S04]  /*2850*/  LDS R46, [R42+0x1480] ;  /* 0x001480002a2e7984 */ /* 0x000ee80000000800 */
[----:B------:R-:W4:Y:S01]  /*2860*/  LDS R45, [R42+0x1500] ;  /* 0x001500002a2d7984 */ /* 0x000f220000000800 */
[----:B--2---:R-:W-:-:S03]  /*2870*/  FFMA R48, R14, R47, R49 ;  /* 0x0000002f0e307223 */ /* 0x004fc60000000031 */
[----:B------:R-:W-:Y:S01]  /*2880*/  LDS R49, [R42+0x1600] ;  /* 0x001600002a317984 */ /* 0x000fe20000000800 */
[----:B------:R-:W-:-:S03]  /*2890*/  FFMA R47, R15, R50, R48 ;  /* 0x000000320f2f7223 */ /* 0x000fc60000000030 */
[----:B------:R-:W2:Y:S01]  /*28a0*/  LDS R48, [R42+0x1580] ;  /* 0x001580002a307984 */ /* 0x000ea20000000800 */
[----:B-1----:R-:W-:-:S03]  /*28b0*/  FFMA R50, R16, R51, R47 ;  /* 0x0000003310327223 */ /* 0x002fc6000000002f */
[----:B------:R-:W1:Y:S01]  /*28c0*/  LDS R51, [R42+0x1680] ;  /* 0x001680002a337984 */ /* 0x000e620000000800 */
[----:B---3--:R-:W-:-:S03]  /*28d0*/  FFMA R47, R17, R46, R50 ;  /* 0x0000002e112f7223 */ /* 0x008fc60000000032 */
[----:B------:R-:W-:Y:S01]  /*28e0*/  LDS R46, [R42+0x1780] ;  /* 0x001780002a2e7984 */ /* 0x000fe20000000800 */
[----:B----4-:R-:W-:-:S03]  /*28f0*/  FFMA R50, R18, R45, R47 ;  /* 0x0000002d12327223 */ /* 0x010fc6000000002f */
[----:B------:R-:W3:Y:S01]  /*2900*/  LDS R45, [R42+0x1700] ;  /* 0x001700002a2d7984 */ /* 0x000ee20000000800 */
[----:B--2---:R-:W-:-:S03]  /*2910*/  FFMA R47, R19, R48, R50 ;  /* 0x00000030132f7223 */ /* 0x004fc60000000032 */
[----:B------:R-:W-:Y:S01]  /*2920*/  LDS R50, [R42+0x1880] ;  /* 0x001880002a327984 */ /* 0x000fe20000000800 */
[----:B0-----:R-:W-:-:S03]  /*2930*/  FFMA R48, R20, R49, R47 ;  /* 0x0000003114307223 */ /* 0x001fc6000000002f */
[----:B------:R-:W0:Y:S01]  /*2940*/  LDS R47, [R42+0x1800] ;  /* 0x001800002a2f7984 */ /* 0x000e220000000800 */
[----:B-1----:R-:W-:-:S04]  /*2950*/  FFMA R51, R21, R51, R48 ;  /* 0x0000003315337223 */ /* 0x002fc80000000030 */
[----:B---3--:R-:W-:Y:S02]  /*2960*/  FFMA R48, R22, R45, R51 ;  /* 0x0000002d16307223 */ /* 0x008fe40000000033 */
[----:B------:R-:W1:Y:S02]  /*2970*/  LDS R51, [R42+0x1900] ;  /* 0x001900002a337984 */ /* 0x000e640000000800 */
[----:B------:R-:W-:Y:S02]  /*2980*/  FFMA R49, R23, R46, R48 ;  /* 0x0000002e17317223 */ /* 0x000fe40000000030 */
[----:B------:R-:W2:Y:S04]  /*2990*/  LDS R46, [R42+0x1980] ;  /* 0x001980002a2e7984 */ /* 0x000ea80000000800 */
[----:B------:R-:W3:Y:S01]  /*29a0*/  LDS R45, [R42+0x1a00] ;  /* 0x001a00002a2d7984 */ /* 0x000ee20000000800 */
[----:B0-----:R-:W-:-:S03]  /*29b0*/  FFMA R48, R24, R47, R49 ;  /* 0x0000002f18307223 */ /* 0x001fc60000000031 */
[----:B------:R-:W-:Y:S01]  /*29c0*/  LDS R49, [R42+0x1b00] ;  /* 0x001b00002a317984 */ /* 0x000fe20000000800 */
[----:B------:R-:W-:-:S03]  /*29d0*/  FFMA R47, R25, R50, R48 ;  /* 0x00000032192f7223 */ /* 0x000fc60000000030 */
[----:B------:R-:W0:Y:S01]  /*29e0*/  LDS R48, [R42+0x1a80] ;  /* 0x001a80002a307984 */ /* 0x000e220000000800 */
[----:B-1----:R-:W-:-:S03]  /*29f0*/  FFMA R50, R26, R51, R47 ;  /* 0x000000331a327223 */ /* 0x002fc6000000002f */
[----:B------:R-:W1:Y:S01]  /*2a00*/  LDS R51, [R42+0x1b80] ;  /* 0x001b80002a337984 */ /* 0x000e620000000800 */
[----:B--2---:R-:W-:-:S03]  /*2a10*/  FFMA R47, R27, R46, R50 ;  /* 0x0000002e1b2f7223 */ /* 0x004fc60000000032 */
[----:B------:R-:W-:Y:S01]  /*2a20*/  LDS R46, [R42+0x1c80] ;  /* 0x001c80002a2e7984 */ /* 0x000fe20000000800 */
[----:B---3--:R-:W-:-:S03]  /*2a30*/  FFMA R50, R28, R45, R47 ;  /* 0x0000002d1c327223 */ /* 0x008fc6000000002f */
[----:B------:R-:W2:Y:S01]  /*2a40*/  LDS R45, [R42+0x1c00] ;  /* 0x001c00002a2d7984 */ /* 0x000ea20000000800 */
[----:B0-----:R-:W-:-:S04]  /*2a50*/  FFMA R47, R29, R48, R50 ;  /* 0x000000301d2f7223 */ /* 0x001fc80000000032 */
[----:B------:R-:W-:Y:S02]  /*2a60*/  FFMA R48, R30, R49, R47 ;  /* 0x000000311e307223 */ /* 0x000fe4000000002f */
[----:B------:R-:W0:Y:S02]  /*2a70*/  LDS R47, [R42+0x1d00] ;  /* 0x001d00002a2f7984 */ /* 0x000e240000000800 */
[----:B-1----:R-:W-:Y:S02]  /*2a80*/  FFMA R51, R31, R51, R48 ;  /* 0x000000331f337223 */ /* 0x002fe40000000030 */
[----:B------:R-:W1:Y:S02]  /*2a90*/  LDS R48, [R42+0x1d80] ;  /* 0x001d80002a307984 */ /* 0x000e640000000800 */
[----:B--2---:R-:W-:Y:S02]  /*2aa0*/  FFMA R50, R32, R45, R51 ;  /* 0x0000002d20327223 */ /* 0x004fe40000000033 */
[----:B------:R-:W2:Y:S02]  /*2ab0*/  LDS R51, [R42+0x1e00] ;  /* 0x001e00002a337984 */ /* 0x000ea40000000800 */
[----:B------:R-:W-:-:S02]  /*2ac0*/  FFMA R49, R33, R46, R50 ;  /* 0x0000002e21317223 */ /* 0x000fc40000000032 */
[----:B------:R-:W3:Y:S04]  /*2ad0*/  LDS R46, [R42+0x1e80] ;  /* 0x001e80002a2e7984 */ /* 0x000ee80000000800 */
[----:B------:R-:W4:Y:S04]  /*2ae0*/  LDS R45, [R42+0x1f00] ;  /* 0x001f00002a2d7984 */ /* 0x000f280000000800 */
[----:B------:R-:W5:Y:S01]  /*2af0*/  LDS R50, [R42+0x1f80] ;  /* 0x001f80002a327984 */ /* 0x000f620000000800 */
[----:B0-----:R-:W-:-:S04]  /*2b00*/  FFMA R52, R34, R47, R49 ;  /* 0x0000002f22347223 */ /* 0x001fc80000000031 */
[----:B-1----:R-:W-:-:S04]  /*2b10*/  FFMA R47, R35, R48, R52 ;  /* 0x00000030232f7223 */ /* 0x002fc80000000034 */
[----:B--2---:R-:W-:-:S04]  /*2b20*/  FFMA R48, R36, R51, R47 ;  /* 0x0000003324307223 */ /* 0x004fc8000000002f */
[----:B---3--:R-:W-:-:S04]  /*2b30*/  FFMA R47, R37, R46, R48 ;  /* 0x0000002e252f7223 */ /* 0x008fc80000000030 */
[----:B----4-:R-:W-:-:S04]  /*2b40*/  FFMA R46, R38, R45, R47 ;  /* 0x0000002d262e7223 */ /* 0x010fc8000000002f */
[----:B-----5:R-:W-:-:S04]  /*2b50*/  FFMA R45, R39, R50, R46 ;  /* 0x00000032272d7223 */ /* 0x020fc8000000002e */
[----:B------:R-:W-:-:S05]  /*2b60*/  FFMA R45, R45, UR5, R44 ;  /* 0x000000052d2d7c23 */ /* 0x000fca000800002c */
[----:B------:R0:W-:Y:S01]  /*2b70*/  STG.E desc[UR8][R10.64], R45 ;  /* 0x0000002d0a007986 */ /* 0x0001e2000c101908 */
[----:B------:R-:W-:Y:S05]  /*2b80*/  @!P3 BRA `(.L_x_51) ;  /* 0xfffffff800d8b947 */ /* 0x000fea000383ffff */
.L_x_50:
[----:B0-----:R-:W-:Y:S05]  /*2b90*/  BSYNC.RECONVERGENT B1 ;  /* 0x0000000000017941 */ /* 0x001fea0003800200 */
.L_x_49:
[----:B------:R-:W-:-:S04]  /*2ba0*/  IADD3 R2, PT, PT, R2, UR7, RZ ;  /* 0x0000000702027c10 */ /* 0x000fc8000fffe0ff */
[----:B------:R-:W-:Y:S01]  /*2bb0*/  ISETP.LT.U32.AND P4, PT, R2, 0x20, PT ;  /* 0x000000200200780c */ /* 0x000fe20003f81070 */
[----:B------:R-:W-:-:S05]  /*2bc0*/  IMAD.IADD R4, R9, 0x1, R2 ;  /* 0x0000000109047824 */ /* 0x000fca00078e0202 */
[----:B------:R-:W-:-:S13]  /*2bd0*/  ISETP.GE.AND P3, PT, R4, 0x80, PT ;  /* 0x000000800400780c */ /* 0x000fda0003f66270 */
[----:B------:R-:W-:Y:S05]  /*2be0*/  @!P3 BRA P4, `(.L_x_52) ;  /* 0xfffffff80074b947 */ /* 0x000fea000203ffff */
.L_x_48:
[----:B0-----:R-:W-:Y:S05]  /*2bf0*/  BSYNC.RECONVERGENT B0 ;  /* 0x0000000000007941 */ /* 0x001fea0003800200 */
.L_x_47:
[----:B------:R-:W-:Y:S06]  /*2c00*/  BAR.SYNC.DEFER_BLOCKING 0x0 ;  /* 0x0000000000007b1d */ /* 0x000fec0000010000 */
[----:B------:R-:W-:Y:S04]  /*2c10*/  BSSY.RECONVERGENT B0, `(.L_x_53) ;  /* 0x000003c000007945 */ /* 0x000fe80003800200 */
[----:B------:R-:W-:Y:S05]  /*2c20*/  @!P0 BRA `(.L_x_54) ;  /* 0x0000000000e88947 */ /* 0x000fea0003800000 */
[----:B------:R-:W0:Y:S02]  /*2c30*/  S2R R4, SR_TID.X ;  /* 0x0000000000047919 */ /* 0x000e240000002100 */
.L_x_60:
[----:B-1----:R-:W1:Y:S01]  /*2c40*/  S2R R5, SR_TID.Y ;  /* 0x0000000000057919 */ /* 0x002e620000002200 */
[----:B------:R-:W-:Y:S01]  /*2c50*/  BSSY.RECONVERGENT B1, `(.L_x_55) ;  /* 0x0000032000017945 */ /* 0x000fe20003800200 */
[----:B-1----:R-:W-:-:S13]  /*2c60*/  ISETP.GT.U32.AND P0, PT, R5, 0x1f, PT ;  /* 0x0000001f0500780c */ /* 0x002fda0003f04070 */
[----:B------:R-:W-:Y:S05]  /*2c70*/  @P0 BRA `(.L_x_56) ;  /* 0x0000000000bc0947 */ /* 0x000fea0003800000 */
.L_x_59:
[----:B-1----:R-:W1:Y:S01]  /*2c80*/  LDC.64 R2, c[0x0][0x3c0] ;  /* 0x0000f000ff027b82 */ /* 0x002e620000000a00 */
[----:B------:R-:W-:Y:S01]  /*2c90*/  ISETP.GT.U32.AND P0, PT, R9, 0x7f, PT ;  /* 0x0000007f0900780c */ /* 0x000fe20003f04070 */
[----:B------:R-:W-:-:S12]  /*2ca0*/  HFMA2 R6, -RZ, RZ, 0, 0 ;  /* 0x00000000ff067431 */ /* 0x000fd800000001ff */
[----:B------:R-:W-:Y:S05]  /*2cb0*/  @P0 BRA `(.L_x_57) ;  /* 0x00000000008c0947 */ /* 0x000fea0003800000 */
[----:B------:R-:W3:Y:S01]  /*2cc0*/  S2R R11, SR_CgaCtaId ;  /* 0x00000000000b7919 */ /* 0x000ee20000008800 */
[----:B------:R-:W-:Y:S02]  /*2cd0*/  MOV R10, 0x400 ;  /* 0x00000400000a7802 */ /* 0x000fe40000000f00 */
[----:B------:R-:W-:Y:S02]  /*2ce0*/  CS2R R6, SRZ ;  /* 0x0000000000067805 */ /* 0x000fe4000001ff00 */
[----:B---3--:R-:W-:-:S07]  /*2cf0*/  LEA R28, R11, R10, 0x18 ;  /* 0x0000000a0b1c7211 */ /* 0x008fce00078ec0ff */
.L_x_58:
[C---:B------:R-:W-:Y:S01]  /*2d00*/  IMAD R11, R7.reuse, 0x20, R5 ;  /* 0x00000020070b7824 */ /* 0x040fe200078e0205 */
[C---:B0-----:R-:W-:Y:S01]  /*2d10*/  LEA R10, R7.reuse, R4, 0x5 ;  /* 0x00000004070a7211 */ /* 0x041fe200078e28ff */
[----:B------:R-:W-:-:S03]  /*2d20*/  VIADD R7, R7, 0x8 ;  /* 0x0000000807077836 */ /* 0x000fc60000000000 */
[-C--:B------:R-:W-:Y:S02]  /*2d30*/  LEA R10, R10, R28.reuse, 0x2 ;  /* 0x0000001c0a0a7211 */ /* 0x080fe400078e10ff */
[----:B------:R-:W-:Y:S02]  /*2d40*/  LEA R12, R11, R28, 0x2 ;  /* 0x0000001c0b0c7211 */ /* 0x000fe400078e10ff */
[----:B------:R-:W-:Y:S01]  /*2d50*/  ISETP.NE.AND P0, PT, R7, 0x20, PT ;  /* 0x000000200700780c */ /* 0x000fe20003f05270 */
[----:B------:R-:W-:Y:S04]  /*2d60*/  LDS R11, [R10+0x6000] ;  /* 0x006000000a0b7984 */ /* 0x000fe80000000800 */
[----:B------:R-:W0:Y:S04]  /*2d70*/  LDS R13, [R12] ;  /* 0x000000000c0d7984 */ /* 0x000e280000000800 */
[----:B--2---:R-:W-:Y:S04]  /*2d80*/  LDS R14, [R10+0x6080] ;  /* 0x006080000a0e7984 */ /* 0x004fe80000000800 */
[----:B------:R-:W2:Y:S04]  /*2d90*/  LDS R15, [R12+0x80] ;  /* 0x000080000c0f7984 */ /* 0x000ea80000000800 */
[----:B------:R-:W-:Y:S04]  /*2da0*/  LDS R16, [R10+0x6100] ;  /* 0x006100000a107984 */ /* 0x000fe80000000800 */
[----:B------:R-:W3:Y:S04]  /*2db0*/  LDS R17, [R12+0x100] ;  /* 0x000100000c117984 */ /* 0x000ee80000000800 */
[----:B------:R-:W-:Y:S04]  /*2dc0*/  LDS R18, [R10+0x6180] ;  /* 0x006180000a127984 */ /* 0x000fe80000000800 */
[----:B------:R-:W4:Y:S04]  /*2dd0*/  LDS R19, [R12+0x180] ;  /* 0x000180000c137984 */ /* 0x000f280000000800 */
[----:B------:R-:W-:Y:S04]  /*2de0*/  LDS R20, [R10+0x6200] ;  /* 0x006200000a147984 */ /* 0x000fe80000000800 */
[----:B------:R-:W5:Y:S04]  /*2df0*/  LDS R21, [R12+0x200] ;  /* 0x000200000c157984 */ /* 0x000f680000000800 */
[----:B------:R-:W-:Y:S04]  /*2e00*/  LDS R22, [R10+0x6280] ;  /* 0x006280000a167984 */ /* 0x000fe80000000800 */
[----:B------:R-:W1:Y:S01]  /*2e10*/  LDS R23, [R12+0x280] ;  /* 0x000280000c177984 */ /* 0x000e620000000800 */
[----:B0-----:R-:W-:-:S03]  /*2e20*/  FFMA R11, R11, R13, R6 ;  /* 0x0000000d0b0b7223 */ /* 0x001fc60000000006 */
[----:B------:R-:W-:Y:S04]  /*2e30*/  LDS R24, [R10+0x6300] ;  /* 0x006300000a187984 */ /* 0x000fe80000000800 */
[----:B------:R-:W0:Y:S01]  /*2e40*/  LDS R25, [R12+0x300] ;  /* 0x000300000c197984 */ /* 0x000e220000000800 */
[----:B--2---:R-:W-:-:S03]  /*2e50*/  FFMA R11, R14, R15, R11 ;  /* 0x0000000f0e0b7223 */ /* 0x004fc6000000000b */
[----:B------:R-:W-:Y:S04]  /*2e60*/  LDS R26, [R10+0x6380] ;  /* 0x006380000a1a7984 */ /* 0x000fe80000000800 */
[----:B------:R-:W2:Y:S01]  /*2e70*/  LDS R27, [R12+0x380] ;  /* 0x000380000c1b7984 */ /* 0x000ea20000000800 */
[----:B---3--:R-:W-:-:S04]  /*2e80*/  FFMA R11, R16, R17, R11 ;  /* 0x00000011100b7223 */ /* 0x008fc8000000000b */
[----:B----4-:R-:W-:-:S04]  /*2e90*/  FFMA R11, R18, R19, R11 ;  /* 0x00000013120b7223 */ /* 0x010fc8000000000b */
[----:B-----5:R-:W-:-:S04]  /*2ea0*/  FFMA R11, R20, R21, R11 ;  /* 0x00000015140b7223 */ /* 0x020fc8000000000b */
[----:B-1----:R-:W-:-:S04]  /*2eb0*/  FFMA R11, R22, R23, R11 ;  /* 0x00000017160b7223 */ /* 0x002fc8000000000b */
[----:B0-----:R-:W-:-:S04]  /*2ec0*/  FFMA R11, R24, R25, R11 ;  /* 0x00000019180b7223 */ /* 0x001fc8000000000b */
[----:B--2---:R-:W-:Y:S01]  /*2ed0*/  FFMA R6, R26, R27, R11 ;  /* 0x0000001b1a067223 */ /* 0x004fe2000000000b */
[----:B------:R-:W-:Y:S06]  /*2ee0*/  @P0 BRA `(.L_x_58) ;  /* 0xfffffffc00840947 */ /* 0x000fec000383ffff */
.L_x_57:
[----:B------:R-:W4:Y:S01]  /*2ef0*/  LDCU UR5, c[0x0][0x3d0] ;  /* 0x00007a00ff0577ac */ /* 0x000f220008000800 */
[-C--:B------:R-:W-:Y:S02]  /*2f00*/  LEA R7, R8, R5.reuse, 0x5 ;  /* 0x0000000508077211 */ /* 0x080fe400078e28ff */
[----:B------:R-:W-:-:S03]  /*2f10*/  IADD3 R5, PT, PT, R0, R5, RZ ;  /* 0x0000000500057210 */ /* 0x000fc60007ffe0ff */
[----:B-1----:R-:W-:Y:S01]  /*2f20*/  IMAD.WIDE.U32 R2, R7, 0x4, R2 ;  /* 0x0000000407027825 */ /* 0x002fe200078e0002 */
[----:B------:R-:W-:-:S03]  /*2f30*/  ISETP.GE.U32.AND P0, PT, R5, 0x20, PT ;  /* 0x000000200500780c */ /* 0x000fc60003f06070 */
[----:B----4-:R-:W-:-:S05]  /*2f40*/  FMUL R7, R6, UR5 ;  /* 0x0000000506077c20 */ /* 0x010fca0008400000 */
[----:B------:R1:W-:Y:S05]  /*2f50*/  REDG.E.ADD.F32.FTZ.RN.STRONG.GPU desc[UR8][R2.64], R7 ;  /* 0x00000007020079a6 */ /* 0x0003ea000c12f308 */
[----:B------:R-:W-:Y:S05]  /*2f60*/  @!P0 BRA `(.L_x_59) ;  /* 0xfffffffc00448947 */ /* 0x000fea000383ffff */
.L_x_56:
[----:B------:R-:W-:Y:S05]  /*2f70*/  BSYNC.RECONVERGENT B1 ;  /* 0x0000000000017941 */ /* 0x000fea0003800200 */
.L_x_55:
[----:B0-----:R-:W-:-:S05]  /*2f80*/  VIADD R4, R4, UR7 ;  /* 0x0000000704047c36 */ /* 0x001fca0008000000 */
[C---:B------:R-:W-:Y:S02]  /*2f90*/  IADD3 R8, PT, PT, R4.reuse, UR14, RZ ;  /* 0x0000000e04087c10 */ /* 0x040fe4000fffe0ff */
[----:B------:R-:W-:Y:S02]  /*2fa0*/  ISETP.LT.U32.AND P3, PT, R4, 0x20, PT ;  /* 0x000000200400780c */ /* 0x000fe40003f61070 */
[----:B------:R-:W-:-:S13]  /*2fb0*/  ISETP.GE.U32.AND P0, PT, R8, 0x80, PT ;  /* 0x000000800800780c */ /* 0x000fda0003f06070 */
[----:B------:R-:W-:Y:S05]  /*2fc0*/  @!P0 BRA P3, `(.L_x_60) ;  /* 0xfffffffc001c8947 */ /* 0x000fea000183ffff */
.L_x_54:
[----:B------:R-:W-:Y:S05]  /*2fd0*/  BSYNC.RECONVERGENT B0 ;  /* 0x0000000000007941 */ /* 0x000fea0003800200 */
.L_x_53:
[----:B------:R-:W-:Y:S06]  /*2fe0*/  BAR.SYNC.DEFER_BLOCKING 0x0 ;  /* 0x0000000000007b1d */ /* 0x000fec0000010000 */
[----:B------:R-:W-:Y:S05]  /*2ff0*/  BRA.U UP0, `(.L_x_61) ;  /* 0xffffffdd00307547 */ /* 0x000fea000b83ffff */
[----:B------:R-:W-:Y:S05]  /*3000*/  EXIT ;  /* 0x000000000000794d */ /* 0x000fea0003800000 */
        .weak           $__internal_0_$__cuda_sm3x_div_rn_noftz_f32_slowpath
        .type           $__internal_0_$__cuda_sm3x_div_rn_noftz_f32_slowpath,@function
        .size           $__internal_0_$__cuda_sm3x_div_rn_noftz_f32_slowpath,(.L_x_130 - $__internal_0_$__cuda_sm3x_div_rn_noftz_f32_slowpath)
$__internal_0_$__cuda_sm3x_div_rn_noftz_f32_slowpath:
[----:B------:R-:W-:Y:S01]  /*3010*/  SHF.R.U32.HI R7, RZ, 0x17, R15 ;  /* 0x00000017ff077819 */ /* 0x000fe2000001160f */
[----:B------:R-:W-:Y:S01]  /*3020*/  BSSY.RECONVERGENT B4, `(.L_x_62) ;  /* 0x0000065000047945 */ /* 0x000fe20003800200 */
[----:B------:R-:W-:Y:S02]  /*3030*/  SHF.R.U32.HI R5, RZ, 0x17, R4 ;  /* 0x00000017ff057819 */ /* 0x000fe40000011604 */
[----:B------:R-:W-:Y:S02]  /*3040*/  LOP3.LUT R19, R7, 0xff, RZ, 0xc0, !PT ;  /* 0x000000ff07137812 */ /* 0x000fe400078ec0ff */
[----:B------:R-:W-:Y:S02]  /*3050*/  LOP3.LUT R16, R5, 0xff, RZ, 0xc0, !PT ;  /* 0x000000ff05107812 */ /* 0x000fe400078ec0ff */
[----:B------:R-:W-:Y:S02]  /*3060*/  IADD3 R18, PT, PT, R19, -0x1, RZ ;  /* 0xffffffff13127810 */ /* 0x000fe40007ffe0ff */
[----:B------:R-:W-:Y:S01]  /*3070*/  MOV R7, R4 ;  /* 0x0000000400077202 */ /* 0x000fe20000000f00 */
[----:B------:R-:W-:Y:S01]  /*3080*/  VIADD R17, R16, 0xffffffff ;  /* 0xffffffff10117836 */ /* 0x000fe20000000000 */
[----:B------:R-:W-:-:S02]  /*3090*/  ISETP.GT.U32.AND P4, PT, R18, 0xfd, PT ;  /* 0x000000fd1200780c */ /* 0x000fc40003f84070 */
[----:B------:R-:W-:Y:S02]  /*30a0*/  MOV R14, R15 ;  /* 0x0000000f000e7202 */ /* 0x000fe40000000f00 */
[----:B------:R-:W-:-:S13]  /*30b0*/  ISETP.GT.U32.OR P4, PT, R17, 0xfd, P4 ;  /* 0x000000fd1100780c */ /* 0x000fda0002784470 */
[----:B------:R-:W-:Y:S01]  /*30c0*/  @!P4 IMAD.MOV.U32 R13, RZ, RZ, RZ ;  /* 0x000000ffff0dc224 */ /* 0x000fe200078e00ff */
[----:B------:R-:W-:Y:S06]  /*30d0*/  @!P4 BRA `(.L_x_63) ;  /* 0x000000000060c947 */ /* 0x000fec0003800000 */
[----:B------:R-:W-:Y:S02]  /*30e0*/  FSETP.GTU.FTZ.AND P4, PT, |R4|, +INF , PT ;  /* 0x7f8000000400780b */ /* 0x000fe40003f9c200 */
[----:B------:R-:W-:Y:S02]  /*30f0*/  FSETP.GTU.FTZ.AND P5, PT, |R15|, +INF , PT ;  /* 0x7f8000000f00780b */ /* 0x000fe40003fbc200 */
[----:B------:R-:W-:Y:S02]  /*3100*/  MOV R5, R15 ;  /* 0x0000000f00057202 */ /* 0x000fe40000000f00 */
[----:B------:R-:W-:-:S13]  /*3110*/  PLOP3.LUT P4, PT, P4, P5, PT, 0xf8, 0x8f ;  /* 0x00000000008f781c */ /* 0x000fda000278bf70 */
[----:B------:R-:W-:Y:S05]  /*3120*/  @P4 BRA `(.L_x_64) ;  /* 0x00000004004c4947 */ /* 0x000fea0003800000 */
[----:B------:R-:W-:-:S13]  /*3130*/  LOP3.LUT P4, RZ, R14, 0x7fffffff, R7, 0xc8, !PT ;  /* 0x7fffffff0eff7812 */ /* 0x000fda000788c807 */
[----:B------:R-:W-:Y:S05]  /*3140*/  @!P4 BRA `(.L_x_65) ;  /* 0x00000004003cc947 */ /* 0x000fea0003800000 */
[C---:B------:R-:W-:Y:S02]  /*3150*/  FSETP.NEU.FTZ.AND P6, PT, |R4|.reuse, +INF , PT ;  /* 0x7f8000000400780b */ /* 0x040fe40003fdd200 */
[----:B------:R-:W-:Y:S02]  /*3160*/  FSETP.NEU.FTZ.AND P5, PT, |R5|, +INF , PT ;  /* 0x7f8000000500780b */ /* 0x000fe40003fbd200 */
[----:B------:R-:W-:-:S11]  /*3170*/  FSETP.NEU.FTZ.AND P4, PT, |R4|, +INF , PT ;  /* 0x7f8000000400780b */ /* 0x000fd60003f9d200 */
[----:B------:R-:W-:Y:S05]  /*3180*/  @!P5 BRA !P6, `(.L_x_65) ;  /* 0x00000004002cd947 */ /* 0x000fea0007000000 */
[----:B------:R-:W-:-:S04]  /*3190*/  LOP3.LUT P6, RZ, R7, 0x7fffffff, RZ, 0xc0, !PT ;  /* 0x7fffffff07ff7812 */ /* 0x000fc800078cc0ff */
[----:B------:R-:W-:-:S13]  /*31a0*/  PLOP3.LUT P5, PT, P5, P6, PT, 0x2f, 0xf2 ;  /* 0x0000000000f2781c */ /* 0x000fda0002fac577 */
[----:B------:R-:W-:Y:S05]  /*31b0*/  @P5 BRA `(.L_x_66) ;  /* 0x0000000400185947 */ /* 0x000fea0003800000 */
[----:B------:R-:W-:-:S04]  /*31c0*/  LOP3.LUT P5, RZ, R14, 0x7fffffff, RZ, 0xc0, !PT ;  /* 0x7fffffff0eff7812 */ /* 0x000fc800078ac0ff */
[----:B------:R-:W-:-:S13]  /*31d0*/  PLOP3.LUT P4, PT, P4, P5, PT, 0x2f, 0xf2 ;  /* 0x0000000000f2781c */ /* 0x000fda000278a577 */
[----:B------:R-:W-:Y:S05]  /*31e0*/  @P4 BRA `(.L_x_67) ;  /* 0x0000000400004947 */ /* 0x000fea0003800000 */
[----:B------:R-:W-:Y:S02]  /*31f0*/  ISETP.GE.AND P4, PT, R17, RZ, PT ;  /* 0x000000ff1100720c */ /* 0x000fe40003f86270 */
[----:B------:R-:W-:-:S11]  /*3200*/  ISETP.GE.AND P5, PT, R18, RZ, PT ;  /* 0x000000ff1200720c */ /* 0x000fd60003fa6270 */
[----:B------:R-:W-:Y:S01]  /*3210*/  @P4 MOV R13, RZ ;  /* 0x000000ff000d4202 */ /* 0x000fe20000000f00 */
[----:B------:R-:W-:Y:S02]  /*3220*/  @!P4 IMAD.MOV.U32 R13, RZ, RZ, -0x40 ;  /* 0xffffffc0ff0dc424 */ /* 0x000fe400078e00ff */
[----:B------:R-:W-:Y:S01]  /*3230*/  @!P4 FFMA R7, R4, 1.84467440737095516160e+19, RZ ;  /* 0x5f8000000407c823 */ /* 0x000fe200000000ff */
[----:B------:R-:W-:Y:S02]  /*3240*/  @!P5 FFMA R14, R5, 1.84467440737095516160e+19, RZ ;  /* 0x5f800000050ed823 */ /* 0x000fe400000000ff */
[----:B------:R-:W-:-:S07]  /*3250*/  @!P5 IADD3 R13, PT, PT, R13, 0x40, RZ ;  /* 0x000000400d0dd810 */ /* 0x000fce0007ffe0ff */
.L_x_63:
[----:B------:R-:W-:Y:S01]  /*3260*/  LEA R5, R19, 0xc0800000, 0x17 ;  /* 0xc080000013057811 */ /* 0x000fe200078eb8ff */
[----:B------:R-:W-:Y:S03]  /*3270*/  BSSY.RECONVERGENT B5, `(.L_x_68) ;  /* 0x0000036000057945 */ /* 0x000fe60003800200 */
[----:B------:R-:W-:Y:S01]  /*3280*/  IADD3 R5, PT, PT, -R5, R14, RZ ;  /* 0x0000000e05057210 */ /* 0x000fe20007ffe1ff */
[----:B------:R-:W-:-:S03]  /*3290*/  VIADD R14, R16, 0xffffff81 ;  /* 0xffffff81100e7836 */ /* 0x000fc60000000000 */
[----:B------:R-:W0:Y:S01]  /*32a0*/  MUFU.RCP R15, R5 ;  /* 0x00000005000f7308 */ /* 0x000e220000001000 */
[----:B------:R-:W-:Y:S01]  /*32b0*/  FADD.FTZ R17, -R5, -RZ ;  /* 0x800000ff05117221 */ /* 0x000fe20000010100 */
[C---:B------:R-:W-:Y:S01]  /*32c0*/  IMAD R4, R14.reuse, -0x800000, R7 ;  /* 0xff8000000e047824 */ /* 0x040fe200078e0207 */
[----:B------:R-:W-:-:S04]  /*32d0*/  IADD3 R14, PT, PT, R14, 0x7f, -R19 ;  /* 0x0000007f0e0e7810 */ /* 0x000fc80007ffe813 */
[----:B------:R-:W-:Y:S01]  /*32e0*/  IADD3 R14, PT, PT, R14, R13, RZ ;  /* 0x0000000d0e0e7210 */ /* 0x000fe20007ffe0ff */
[----:B0-----:R-:W-:-:S04]  /*32f0*/  FFMA R16, R15, R17, 1 ;  /* 0x3f8000000f107423 */ /* 0x001fc80000000011 */
[----:B------:R-:W-:-:S04]  /*3300*/  FFMA R18, R15, R16, R15 ;  /* 0x000000100f127223 */ /* 0x000fc8000000000f */
[----:B------:R-:W-:-:S04]  /*3310*/  FFMA R7, R4, R18, RZ ;  /* 0x0000001204077223 */ /* 0x000fc800000000ff */
[----:B------:R-:W-:-:S04]  /*3320*/  FFMA R16, R17, R7, R4 ;  /* 0x0000000711107223 */ /* 0x000fc80000000004 */
[----:B------:R-:W-:-:S04]  /*3330*/  FFMA R15, R18, R16, R7 ;  /* 0x00000010120f7223 */ /* 0x000fc80000000007 */
[----:B------:R-:W-:-:S04]  /*3340*/  FFMA R16, R17, R15, R4 ;  /* 0x0000000f11107223 */ /* 0x000fc80000000004 */
[----:B------:R-:W-:-:S05]  /*3350*/  FFMA R7, R18, R16, R15 ;  /* 0x0000001012077223 */ /* 0x000fca000000000f */
[----:B------:R-:W-:-:S04]  /*3360*/  SHF.R.U32.HI R4, RZ, 0x17, R7 ;  /* 0x00000017ff047819 */ /* 0x000fc80000011607 */
[----:B------:R-:W-:-:S04]  /*3370*/  LOP3.LUT R4, R4, 0xff, RZ, 0xc0, !PT ;  /* 0x000000ff04047812 */ /* 0x000fc800078ec0ff */
[----:B------:R-:W-:-:S05]  /*3380*/  IADD3 R17, PT, PT, R4, R14, RZ ;  /* 0x0000000e04117210 */ /* 0x000fca0007ffe0ff */
[----:B------:R-:W-:-:S05]  /*3390*/  VIADD R4, R17, 0xffffffff ;  /* 0xffffffff11047836 */ /* 0x000fca0000000000 */
[----:B------:R-:W-:-:S13]  /*33a0*/  ISETP.GE.U32.AND P4, PT, R4, 0xfe, PT ;  /* 0x000000fe0400780c */ /* 0x000fda0003f86070 */
[----:B------:R-:W-:Y:S05]  /*33b0*/  @!P4 BRA `(.L_x_69) ;  /* 0x000000000080c947 */ /* 0x000fea0003800000 */
[----:B------:R-:W-:-:S13]  /*33c0*/  ISETP.GT.AND P4, PT, R17, 0xfe, PT ;  /* 0x000000fe1100780c */ /* 0x000fda0003f84270 */
[----:B------:R-:W-:Y:S05]  /*33d0*/  @P4 BRA `(.L_x_70) ;  /* 0x00000000006c4947 */ /* 0x000fea0003800000 */
[----:B------:R-:W-:-:S13]  /*33e0*/  ISETP.GE.AND P4, PT, R17, 0x1, PT ;  /* 0x000000011100780c */ /* 0x000fda0003f86270 */
[----:B------:R-:W-:Y:S05]  /*33f0*/  @P4 BRA `(.L_x_71) ;  /* 0x0000000000744947 */ /* 0x000fea0003800000 */
[----:B------:R-:W-:Y:S02]  /*3400*/  ISETP.GE.AND P4, PT, R17, -0x18, PT ;  /* 0xffffffe81100780c */ /* 0x000fe40003f86270 */
[----:B------:R-:W-:-:S11]  /*3410*/  LOP3.LUT R7, R7, 0x80000000, RZ, 0xc0, !PT ;  /* 0x8000000007077812 */ /* 0x000fd600078ec0ff */
[----:B------:R-:W-:Y:S05]  /*3420*/  @!P4 BRA `(.L_x_71) ;  /* 0x000000000068c947 */ /* 0x000fea0003800000 */
[CCC-:B------:R-:W-:Y:S01]  /*3430*/  FFMA.RZ R4, R18.reuse, R16.reuse, R15.reuse ;  /* 0x0000001012047223 */ /* 0x1c0fe2000000c00f */
[C---:B------:R-:W-:Y:S01]  /*3440*/  IADD3 R14, PT, PT, R17.reuse, 0x20, RZ ;  /* 0x00000020110e7810 */ /* 0x040fe20007ffe0ff */
[-CC-:B------:R-:W-:Y:S01]  /*3450*/  FFMA.RM R5, R18, R16.reuse, R15.reuse ;  /* 0x0000001012057223 */ /* 0x180fe2000000400f */
[C---:B------:R-:W-:Y:S02]  /*3460*/  ISETP.NE.AND P6, PT, R17.reuse, RZ, PT ;  /* 0x000000ff1100720c */ /* 0x040fe40003fc5270 */
[----:B------:R-:W-:Y:S01]  /*3470*/  LOP3.LUT R13, R4, 0x7fffff, RZ, 0xc0, !PT ;  /* 0x007fffff040d7812 */ /* 0x000fe200078ec0ff */
[----:B------:R-:W-:Y:S01]  /*3480*/  FFMA.RP R4, R18, R16, R15 ;  /* 0x0000001012047223 */ /* 0x000fe2000000800f */
[----:B------:R-:W-:Y:S02]  /*3490*/  ISETP.NE.AND P5, PT, R17, RZ, PT ;  /* 0x000000ff1100720c */ /* 0x000fe40003fa5270 */
[----:B------:R-:W-:Y:S02]  /*34a0*/  LOP3.LUT R13, R13, 0x800000, RZ, 0xfc, !PT ;  /* 0x008000000d0d7812 */ /* 0x000fe400078efcff */
[----:B------:R-:W-:-:S02]  /*34b0*/  IADD3 R15, PT, PT, -R17, RZ, RZ ;  /* 0x000000ff110f7210 */ /* 0x000fc40007ffe1ff */
[----:B------:R-:W-:Y:S02]  /*34c0*/  SHF.L.U32 R14, R13, R14, RZ ;  /* 0x0000000e0d0e7219 */ /* 0x000fe400000006ff */
[----:B------:R-:W-:Y:S02]  /*34d0*/  FSETP.NEU.FTZ.AND P4, PT, R4, R5, PT ;  /* 0x000000050400720b */ /* 0x000fe40003f9d000 */
[----:B------:R-:W-:Y:S02]  /*34e0*/  SEL R4, R15, RZ, P6 ;  /* 0x000000ff0f047207 */ /* 0x000fe40003000000 */
[----:B------:R-:W-:Y:S02]  /*34f0*/  ISETP.NE.AND P5, PT, R14, RZ, P5 ;  /* 0x000000ff0e00720c */ /* 0x000fe40002fa5270 */
[----:B------:R-:W-:Y:S02]  /*3500*/  SHF.R.U32.HI R4, RZ, R4, R13 ;  /* 0x00000004ff047219 */ /* 0x000fe4000001160d */
[----:B------:R-:W-:-:S02]  /*3510*/  PLOP3.LUT P4, PT, P4, P5, PT, 0xf8, 0x8f ;  /* 0x00000000008f781c */ /* 0x000fc4000278bf70 */
[----:B------:R-:W-:Y:S02]  /*3520*/  SHF.R.U32.HI R14, RZ, 0x1, R4 ;  /* 0x00000001ff0e7819 */ /* 0x000fe40000011604 */
[----:B------:R-:W-:-:S04]  /*3530*/  SEL R5, RZ, 0x1, !P4 ;  /* 0x00000001ff057807 */ /* 0x000fc80006000000 */
[----:B------:R-:W-:-:S04]  /*3540*/  LOP3.LUT R5, R5, 0x1, R14, 0xf8, !PT ;  /* 0x0000000105057812 */ /* 0x000fc800078ef80e */
[----:B------:R-:W-:-:S05]  /*3550*/  LOP3.LUT R5, R5, R4, RZ, 0xc0, !PT ;  /* 0x0000000405057212 */ /* 0x000fca00078ec0ff */
[----:B------:R-:W-:-:S05]  /*3560*/  IMAD.IADD R14, R14, 0x1, R5 ;  /* 0x000000010e0e7824 */ /* 0x000fca00078e0205 */
[----:B------:R-:W-:Y:S01]  /*3570*/  LOP3.LUT R7, R14, R7, RZ, 0xfc, !PT ;  /* 0x000000070e077212 */ /* 0x000fe200078efcff */
[----:B------:R-:W-:Y:S06]  /*3580*/  BRA `(.L_x_71) ;  /* 0x0000000000107947 */ /* 0x000fec0003800000 */
.L_x_70:
[----:B------:R-:W-:-:S04]  /*3590*/  LOP3.LUT R7, R7, 0x80000000, RZ, 0xc0, !PT ;  /* 0x8000000007077812 */ /* 0x000fc800078ec0ff */
[----:B------:R-:W-:Y:S01]  /*35a0*/  LOP3.LUT R7, R7, 0x7f800000, RZ, 0xfc, !PT ;  /* 0x7f80000007077812 */ /* 0x000fe200078efcff */
[----:B------:R-:W-:Y:S06]  /*35b0*/  BRA `(.L_x_71) ;  /* 0x0000000000047947 */ /* 0x000fec0003800000 */
.L_x_69:
[----:B------:R-:W-:-:S07]  /*35c0*/  LEA R7, R14, R7, 0x17 ;  /* 0x000000070e077211 */ /* 0x000fce00078eb8ff */
.L_x_71:
[----:B------:R-:W-:Y:S05]  /*35d0*/  BSYNC.RECONVERGENT B5 ;  /* 0x0000000000057941 */ /* 0x000fea0003800200 */
.L_x_68:
[----:B------:R-:W-:Y:S05]  /*35e0*/  BRA `(.L_x_72) ;  /* 0x0000000000207947 */ /* 0x000fea0003800000 */
.L_x_67:
[----:B------:R-:W-:-:S04]  /*35f0*/  LOP3.LUT R7, R14, 0x80000000, R7, 0x48, !PT ;  /* 0x800000000e077812 */ /* 0x000fc800078e4807 */
[----:B------:R-:W-:Y:S01]  /*3600*/  LOP3.LUT R7, R7, 0x7f800000, RZ, 0xfc, !PT ;  /* 0x7f80000007077812 */ /* 0x000fe200078efcff */
[----:B------:R-:W-:Y:S06]  /*3610*/  BRA `(.L_x_72) ;  /* 0x0000000000147947 */ /* 0x000fec0003800000 */
.L_x_66:
[----:B------:R-:W-:Y:S01]  /*3620*/  LOP3.LUT R7, R14, 0x80000000, R7, 0x48, !PT ;  /* 0x800000000e077812 */ /* 0x000fe200078e4807 */
[----:B------:R-:W-:Y:S06]  /*3630*/  BRA `(.L_x_72) ;  /* 0x00000000000c7947 */ /* 0x000fec0003800000 */
.L_x_65:
[----:B------:R-:W0:Y:S01]  /*3640*/  MUFU.RSQ R7, -QNAN ;  /* 0xffc0000000077908 */ /* 0x000e220000001400 */
[----:B------:R-:W-:Y:S05]  /*3650*/  BRA `(.L_x_72) ;  /* 0x0000000000047947 */ /* 0x000fea0003800000 */
.L_x_64:
[----:B------:R-:W-:-:S07]  /*3660*/  FADD.FTZ R7, R4, R5 ;  /* 0x0000000504077221 */ /* 0x000fce0000010000 */
.L_x_72:
[----:B------:R-:W-:Y:S05]  /*3670*/  BSYNC.RECONVERGENT B4 ;  /* 0x0000000000047941 */ /* 0x000fea0003800200 */
.L_x_62:
[----:B------:R-:W-:-:S04]  /*3680*/  HFMA2 R13, -RZ, RZ, 0, 0 ;  /* 0x00000000ff0d7431 */ /* 0x000fc800000001ff */
[----:B0-----:R-:W-:Y:S05]  /*3690*/  RET.REL.NODEC R12 `(_Z22flashAttentionBackwardPKfS0_S0_S0_S0_S0_S0_PfS1_S1_f) ;  /* 0xffffffc80c587950 */ /* 0x001fea0003c3ffff */
.L_x_73:
[----:B------:R-:W-:-:S00]  /*36a0*/  BRA `(.L_x_73) ;  /* 0xfffffffc00fc7947 */ /* 0x000fc0000383ffff */
[----:B------:R-:W-:-:S00]  /*36b0*/  NOP ;  /* 0x0000000000007918 */ /* 0x000fc00000000000 */
        /* <DEDUP_REMOVED lines=12> */
.L_x_130:


//--------------------- .text._Z21flashAttentionForwardPKfS0_S0_PfS1_S1_f --------------------------
	.section	.text._Z21flashAttentionForwardPKfS0_S0_PfS1_S1_f,"ax",@progbits
	.align	128
        .global         _Z21flashAttentionForwardPKfS0_S0_PfS1_S1_f
        .type           _Z21flashAttentionForwardPKfS0_S0_PfS1_S1_f,@function
        .size           _Z21flashAttentionForwardPKfS0_S0_PfS1_S1_f,(.L_x_131 - _Z21flashAttentionForwardPKfS0_S0_PfS1_S1_f)
        .other          _Z21flashAttentionForwardPKfS0_S0_PfS1_S1_f,@"STO_CUDA_ENTRY STV_DEFAULT"
_Z21flashAttentionForwardPKfS0_S0_PfS1_S1_f:
.text._Z21flashAttentionForwardPKfS0_S0_PfS1_S1_f:
[----:B------:R-:W-:Y:S01]  /*0000*/  LDC R1, c[0x0][0x37c] ;  /* 0x0000df00ff017b82 */ /* 0x000fe20000000800 */
[----:B------:R-:W0:Y:S01]  /*0010*/  S2R R23, SR_TID.X ;  /* 0x0000000000177919 */ /* 0x000e220000002100 */
[----:B------:R-:W1:Y:S01]  /*0020*/  LDCU.64 UR8, c[0x0][0x358] ;  /* 0x00006b00ff0877ac */ /* 0x000e620008000a00 */
[----:B------:R-:W-:Y:S01]  /*0030*/  BSSY.RECONVERGENT B0, `(.L_x_74) ;  /* 0x000003b000007945 */ /* 0x000fe20003800200 */
[----:B------:R-:W0:Y:S01]  /*0040*/  S2R R22, SR_CTAID.X ;  /* 0x0000000000167919 */ /* 0x000e220000002500 */
[----:B------:R-:W2:Y:S01]  /*0050*/  S2R R20, SR_TID.Y ;  /* 0x0000000000147919 */ /* 0x000ea20000002200 */
[----:B0-----:R-:W-:-:S04]  /*0060*/  LEA R28, R22, R23, 0x5 ;  /* 0x00000017161c7211 */ /* 0x001fc800078e28ff */
[C---:B------:R-:W-:Y:S02]  /*0070*/  ISETP.GT.U32.AND P0, PT, R28.reuse, 0x7f, PT ;  /* 0x0000007f1c00780c */ /* 0x040fe40003f04070 */
[----:B------:R-:W-:Y:S02]  /*0080*/  ISETP.GE.AND P1, PT, R28, 0x80, PT ;  /* 0x000000801c00780c */ /* 0x000fe40003f26270 */
[C---:B------:R-:W-:Y:S02]  /*0090*/  ISETP.GT.U32.OR P0, PT, R23.reuse, 0x1f, P0 ;  /* 0x0000001f1700780c */ /* 0x040fe40000704470 */
[----:B------:R-:W-:-:S11]  /*00a0*/  ISETP.LT.U32.AND P1, PT, R23, 0x20, !P1 ;  /* 0x000000201700780c */ /* 0x000fd60004f21070 */
[----:B-12---:R-:W-:Y:S05]  /*00b0*/  @P0 BRA `(.L_x_75) ;  /* 0x0000000000c80947 */ /* 0x006fea0003800000 */
[----:B------:R-:W0:Y:S01]  /*00c0*/  LDC R0, c[0x0][0x360] ;  /* 0x0000d800ff007b82 */ /* 0x000e220000000800 */
[----:B------:R-:W-:Y:S02]  /*00d0*/  MOV R13, R28 ;  /* 0x0000001c000d7202 */ /* 0x000fe40000000f00 */
[----:B------:R-:W-:-:S05]  /*00e0*/  MOV R15, R23 ;  /* 0x00000017000f7202 */ /* 0x000fca0000000f00 */
[----:B------:R-:W1:Y:S08]  /*00f0*/  LDC.64 R2, c[0x0][0x398] ;  /* 0x0000e600ff027b82 */ /* 0x000e700000000a00 */
[----:B------:R-:W2:Y:S08]  /*0100*/  LDC.64 R4, c[0x0][0x3a0] ;  /* 0x0000e800ff047b82 */ /* 0x000eb00000000a00 */
[----:B------:R-:W3:Y:S02]  /*0110*/  LDC.64 R6, c[0x0][0x3a8] ;  /* 0x0000ea00ff067b82 */ /* 0x000ee40000000a00 */
.L_x_76:
[C---:B----4-:R-:W-:Y:S01]  /*0120*/  SHF.L.U32 R11, R13.reuse, 0x5, RZ ;  /* 0x000000050d0b7819 */ /* 0x050fe200000006ff */
[----:B------:R-:W-:Y:S01]  /*0130*/  IMAD.MOV.U32 R17, RZ, RZ, -0x800000 ;  /* 0xff800000ff117424 */ /* 0x000fe200078e00ff */
[----:B0-----:R-:W-:Y:S01]  /*0140*/  IADD3 R15, PT, PT, R0, R15, RZ ;  /* 0x0000000f000f7210 */ /* 0x001fe20007ffe0ff */
[----:B---3--:R-:W-:-:S03]  /*0150*/  IMAD.WIDE.U32 R8, R13, 0x4, R6 ;  /* 0x000000040d087825 */ /* 0x008fc600078e0006 */
[----:B------:R-:W-:Y:S01]  /*0160*/  ISETP.LT.U32.AND P2, PT, R15, 0x20, PT ;  /* 0x000000200f00780c */ /* 0x000fe20003f41070 */
[----:B--2---:R-:W-:Y:S01]  /*0170*/  IMAD.WIDE.U32 R12, R13, 0x4, R4 ;  /* 0x000000040d0c7825 */ /* 0x004fe200078e0004 */
[----:B------:R-:W-:Y:S03]  /*0180*/  STG.E desc[UR8][R8.64], R17 ;  /* 0x0000001108007986 */ /* 0x000fe6000c101908 */
[----:B-1----:R-:W-:Y:S01]  /*0190*/  IMAD.WIDE.U32 R10, R11, 0x4, R2 ;  /* 0x000000040b0a7825 */ /* 0x002fe200078e0002 */
[----:B------:R0:W-:Y:S04]  /*01a0*/  STG.E desc[UR8][R12.64], RZ ;  /* 0x000000ff0c007986 */ /* 0x0001e8000c101908 */
[----:B------:R4:W-:Y:S04]  /*01b0*/  STG.E desc[UR8][R10.64], RZ ;  /* 0x000000ff0a007986 */ /* 0x0009e8000c101908 */
[----:B------:R4:W-:Y:S01]  /*01c0*/  STG.E desc[UR8][R10.64+0x4], RZ ;  /* 0x000004ff0a007986 */ /* 0x0009e2000c101908 */
[----:B0-----:R-:W-:-:S03]  /*01d0*/  LEA R13, R22, R15, 0x5 ;  /* 0x0000000f160d7211 */ /* 0x001fc600078e28ff */
[----:B------:R4:W-:Y:S01]  /*01e0*/  STG.E desc[UR8][R10.64+0x8], RZ ;  /* 0x000008ff0a007986 */ /* 0x0009e2000c101908 */
[----:B------:R-:W-:-:S03]  /*01f0*/  ISETP.GE.U32.AND P0, PT, R13, 0x80, PT ;  /* 0x000000800d00780c */ /* 0x000fc60003f06070 */
[----:B------:R4:W-:Y:S04]  /*0200*/  STG.E desc[UR8][R10.64+0xc], RZ ;  /* 0x00000cff0a007986 */ /* 0x0009e8000c101908 */
        /* <DEDUP_REMOVED lines=27> */
[----:B------:R4:W-:Y:S01]  /*03c0*/  STG.E desc[UR8][R10.64+0x7c], RZ ;  /* 0x00007cff0a007986 */ /* 0x0009e2000c101908 */
[----:B------:R-:W-:Y:S05]  /*03d0*/  @!P0 BRA P2, `(.L_x_76) ;  /* 0xfffffffc00508947 */ /* 0x000fea000103ffff */
.L_x_75:
[----:B------:R-:W-:Y:S05]  /*03e0*/  BSYNC.RECONVERGENT B0 ;  /* 0x0000000000007941 */ /* 0x000fea0003800200 */
.L_x_74:
[----:B------:R-:W-:Y:S04]  /*03f0*/  BSSY.RECONVERGENT B0, `(.L_x_77) ;  /* 0x0000069000007945 */ /* 0x000fe80003800200 */
[----:B------:R-:W-:Y:S05]  /*0400*/  @!P1 BRA `(.L_x_78) ;  /* 0x00000004009c9947 */ /* 0x000fea0003800000 */
[----:B------:R-:W0:Y:S01]  /*0410*/  LDC R17, c[0x0][0x364] ;  /* 0x0000d900ff117b82 */ /* 0x000e220000000800 */
[----:B------:R-:W-:Y:S01]  /*0420*/  HFMA2 R2, -RZ, RZ, 0, 0 ;  /* 0x00000000ff027431 */ /* 0x000fe200000001ff */
[----:B------:R-:W-:Y:S02]  /*0430*/  MOV R15, R28 ;  /* 0x0000001c000f7202 */ /* 0x000fe40000000f00 */
[----:B------:R-:W-:-:S04]  /*0440*/  MOV R13, R23 ;  /* 0x00000017000d7202 */ /* 0x000fc80000000f00 */
[----:B------:R-:W1:Y:S01]  /*0450*/  LDC R14, c[0x0][0x360] ;  /* 0x0000d800ff0e7b82 */ /* 0x000e620000000800 */
[----:B0-----:R-:W0:Y:S01]  /*0460*/  I2F.U32.RP R4, R17 ;  /* 0x0000001100047306 */ /* 0x001e220000209000 */
[C---:B------:R-:W-:Y:S01]  /*0470*/  IMAD.IADD R16, R17.reuse, 0x1, R20 ;  /* 0x0000000111107824 */ /* 0x040fe200078e0214 */
[----:B------:R-:W-:-:S04]  /*0480*/  ISETP.NE.U32.AND P3, PT, R17, RZ, PT ;  /* 0x000000ff1100720c */ /* 0x000fc80003f65070 */
[C---:B------:R-:W-:Y:S02]  /*0490*/  ISETP.GE.U32.AND P0, PT, R16.reuse, 0x20, PT ;  /* 0x000000201000780c */ /* 0x040fe40003f06070 */
[C---:B------:R-:W-:Y:S02]  /*04a0*/  VIMNMX.U32 R5, PT, PT, R16.reuse, 0x20, !PT ;  /* 0x0000002010057848 */ /* 0x040fe40007fe0000 */
[----:B------:R-:W-:Y:S01]  /*04b0*/  IADD3 R12, PT, PT, R16, R17, RZ ;  /* 0x00000011100c7210 */ /* 0x000fe20007ffe0ff */
[----:B0-----:R-:W0:Y:S04]  /*04c0*/  MUFU.RCP R4, R4 ;  /* 0x0000000400047308 */ /* 0x001e280000001000 */
[----:B------:R-:W-:Y:S01]  /*04d0*/  IMAD.IADD R19, R12, 0x1, R17 ;  /* 0x000000010c137824 */ /* 0x000fe200078e0211 */
[----:B0-----:R-:W-:-:S06]  /*04e0*/  IADD3 R3, PT, PT, R4, 0xffffffe, RZ ;  /* 0x0ffffffe04037810 */ /* 0x001fcc0007ffe0ff */
[----:B------:R-:W0:Y:S02]  /*04f0*/  F2I.FTZ.U32.TRUNC.NTZ R3, R3 ;  /* 0x0000000300037305 */ /* 0x000e24000021f000 */
[----:B0-----:R-:W-:-:S05]  /*0500*/  IADD3 R0, PT, PT, RZ, -R3, RZ ;  /* 0x80000003ff007210 */ /* 0x001fca0007ffe0ff */
[----:B------:R-:W-:Y:S01]  /*0510*/  IMAD R7, R0, R17, RZ ;  /* 0x0000001100077224 */ /* 0x000fe200078e02ff */
[----:B------:R-:W-:-:S03]  /*0520*/  SEL R0, RZ, 0x1, P0 ;  /* 0x00000001ff007807 */ /* 0x000fc60000000000 */
[----:B------:R-:W-:Y:S01]  /*0530*/  IMAD.HI.U32 R7, R3, R7, R2 ;  /* 0x0000000703077227 */ /* 0x000fe200078e0002 */
[----:B------:R-:W-:-:S05]  /*0540*/  IADD3 R2, PT, PT, R5, -R16, -R0 ;  /* 0x8000001005027210 */ /* 0x000fca0007ffe800 */
[----:B------:R-:W-:-:S05]  /*0550*/  IMAD.HI.U32 R7, R7, R2, RZ ;  /* 0x0000000207077227 */ /* 0x000fca00078e00ff */
[----:B------:R-:W-:-:S05]  /*0560*/  IADD3 R3, PT, PT, -R7, RZ, RZ ;  /* 0x000000ff07037210 */ /* 0x000fca0007ffe1ff */
[----:B------:R-:W-:-:S05]  /*0570*/  IMAD R2, R17, R3, R2 ;  /* 0x0000000311027224 */ /* 0x000fca00078e0202 */
[----:B------:R-:W-:-:S13]  /*0580*/  ISETP.GE.U32.AND P0, PT, R2, R17, PT ;  /* 0x000000110200720c */ /* 0x000fda0003f06070 */
[-C--:B------:R-:W-:Y:S02]  /*0590*/  @P0 IADD3 R2, PT, PT, R2, -R17.reuse, RZ ;  /* 0x8000001102020210 */ /* 0x080fe40007ffe0ff */
[----:B------:R-:W-:Y:S02]  /*05a0*/  @P0 IADD3 R7, PT, PT, R7, 0x1, RZ ;  /* 0x0000000107070810 */ /* 0x000fe40007ffe0ff */
[----:B------:R-:W-:-:S13]  /*05b0*/  ISETP.GE.U32.AND P2, PT, R2, R17, PT ;  /* 0x000000110200720c */ /* 0x000fda0003f46070 */
[----:B------:R-:W-:Y:S01]  /*05c0*/  @P2 VIADD R7, R7, 0x1 ;  /* 0x0000000107072836 */ /* 0x000fe20000000000 */
[----:B------:R-:W-:-:S04]  /*05d0*/  @!P3 LOP3.LUT R7, RZ, R17, RZ, 0x33, !PT ;  /* 0x00000011ff07b212 */ /* 0x000fc800078e33ff */
[----:B------:R-:W-:-:S04]  /*05e0*/  IADD3 R0, PT, PT, R0, R7, RZ ;  /* 0x0000000700007210 */ /* 0x000fc80007ffe0ff */
[----:B-1----:R-:W-:-:S07]  /*05f0*/  LOP3.LUT R18, R0, 0x3, RZ, 0xc0, !PT ;  /* 0x0000000300127812 */ /* 0x002fce00078ec0ff */
.L_x_84:
[----:B------:R-:W-:Y:S01]  /*0600*/  ISETP.GT.U32.AND P0, PT, R20, 0x1f, PT ;  /* 0x0000001f1400780c */ /* 0x000fe20003f04070 */
[----:B------:R-:W-:-:S12]  /*0610*/  BSSY.RECONVERGENT B1, `(.L_x_79) ;  /* 0x0000041000017945 */ /* 0x000fd80003800200 */
[----:B012---:R-:W-:Y:S05]  /*0620*/  @P0 BRA `(.L_x_80) ;  /* 0x0000000000fc0947 */ /* 0x007fea0003800000 */
[----:B------:R-:W-:Y:S01]  /*0630*/  ISETP.NE.AND P2, PT, R18, 0x3, PT ;  /* 0x000000031200780c */ /* 0x000fe20003f45270 */
[----:B------:R-:W-:Y:S01]  /*0640*/  BSSY.RECONVERGENT B2, `(.L_x_81) ;  /* 0x000001f000027945 */ /* 0x000fe20003800200 */
[----:B------:R-:W-:Y:S02]  /*0650*/  ISETP.GE.U32.AND P0, PT, R0, 0x3, PT ;  /* 0x000000030000780c */ /* 0x000fe40003f06070 */
[----:B------:R-:W-:-:S09]  /*0660*/  MOV R24, R20 ;  /* 0x0000001400187202 */ /* 0x000fd20000000f00 */
[----:B------:R-:W-:Y:S05]  /*0670*/  @!P2 BRA `(.L_x_82) ;  /* 0x00000000006ca947 */ /* 0x000fea0003800000 */
[----:B------:R-:W0:Y:S01]  /*0680*/  LDC.64 R2, c[0x0][0x380] ;  /* 0x0000e000ff027b82 */ /* 0x000e220000000a00 */
[----:B------:R-:W-:-:S05]  /*0690*/  LEA R5, R15, R20, 0x5 ;  /* 0x000000140f057211 */ /* 0x000fca00078e28ff */
[----:B0-----:R-:W-:-:S05]  /*06a0*/  IMAD.WIDE R2, R5, 0x4, R2 ;  /* 0x0000000405027825 */ /* 0x001fca00078e0202 */
[----:B------:R-:W2:Y:S01]  /*06b0*/  LDG.E R4, desc[UR8][R2.64] ;  /* 0x0000000802047981 */ /* 0x000ea2000c1e1900 */
[----:B------:R-:W0:Y:S01]  /*06c0*/  S2UR UR5, SR_CgaCtaId ;  /* 0x00000000000579c3 */ /* 0x000e220000008800 */
[----:B------:R-:W-:Y:S01]  /*06d0*/  UMOV UR4, 0x400 ;  /* 0x0000040000047882 */ /* 0x000fe20000000000 */
[----:B------:R-:W-:Y:S02]  /*06e0*/  LEA R5, R13, R20, 0x5 ;  /* 0x000000140d057211 */ /* 0x000fe400078e28ff */
[----:B------:R-:W-:Y:S02]  /*06f0*/  ISETP.NE.AND P2, PT, R18, RZ, PT ;  /* 0x000000ff1200720c */ /* 0x000fe40003f45270 */
[----:B------:R-:W-:Y:S01]  /*0700*/  MOV R24, R16 ;  /* 0x0000001000187202 */ /* 0x000fe20000000f00 */
[----:B0-----:R-:W-:-:S06]  /*0710*/  ULEA UR4, UR5, UR4, 0x18 ;  /* 0x0000000405047291 */ /* 0x001fcc000f8ec0ff */
[----:B------:R-:W-:-:S05]  /*0720*/  LEA R6, R5, UR4, 0x2 ;  /* 0x0000000405067c11 */ /* 0x000fca000f8e10ff */
[----:B--2---:R0:W-:Y:S01]  /*0730*/  STS [R6], R4 ;  /* 0x0000000406007388 */ /* 0x0041e20000000800 */
[----:B------:R-:W-:Y:S05]  /*0740*/  @!P2 BRA `(.L_x_82) ;  /* 0x000000000038a947 */ /* 0x000fea0003800000 */
[----:B------:R-:W-:Y:S01]  /*0750*/  ISETP.NE.AND P2, PT, R18, 0x1, PT ;  /* 0x000000011200780c */ /* 0x000fe20003f45270 */
[----:B------:R-:W-:-:S05]  /*0760*/  IMAD.SHL.U32 R7, R17, 0x4, RZ ;  /* 0x0000000411077824 */ /* 0x000fca00078e00ff */
[----:B------:R-:W-:-:S04]  /*0770*/  IADD3 R2, P3, PT, R2, R7, RZ ;  /* 0x0000000702027210 */ /* 0x000fc80007f7e0ff */
[----:B------:R-:W-:-:S03]  /*0780*/  IADD3.X R3, PT, PT, RZ, R3, RZ, P3, !PT ;  /* 0x00000003ff037210 */ /* 0x000fc60001ffe4ff */
[----:B0-----:R-:W-:Y:S02]  /*0790*/  @P2 IADD3 R4, P3, PT, R7, R2, RZ ;  /* 0x0000000207042210 */ /* 0x001fe40007f7e0ff */
[----:B------:R-:W2:Y:S02]  /*07a0*/  LDG.E R2, desc[UR8][R2.64] ;  /* 0x0000000802027981 */ /* 0x000ea4000c1e1900 */
[----:B------:R-:W-:-:S05]  /*07b0*/  @P2 IADD3.X R5, PT, PT, RZ, R3, RZ, P3, !PT ;  /* 0x00000003ff052210 */ /* 0x000fca0001ffe4ff */
[----:B------:R-:W3:Y:S01]  /*07c0*/  @P2 LDG.E R4, desc[UR8][R4.64] ;  /* 0x0000000804042981 */ /* 0x000ee2000c1e1900 */
[----:B------:R-:W-:-:S04]  /*07d0*/  IADD3 R6, PT, PT, R6, R7, RZ ;  /* 0x0000000706067210 */ /* 0x000fc80007ffe0ff */
[----:B------:R-:W-:Y:S01]  /*07e0*/  @P2 IADD3 R7, PT, PT, R7, R6, RZ ;  /* 0x0000000607072210 */ /* 0x000fe20007ffe0ff */
[----:B------:R-:W-:Y:S01]  /*07f0*/  IMAD.MOV.U32 R24, RZ, RZ, R12 ;  /* 0x000000ffff187224 */ /* 0x000fe200078e000c */
[----:B------:R-:W-:Y:S01]  /*0800*/  @P2 MOV R24, R19 ;  /* 0x0000001300182202 */ /* 0x000fe20000000f00 */
[----:B--2---:R1:W-:Y:S04]  /*0810*/  STS [R6], R2 ;  /* 0x0000000206007388 */ /* 0x0043e80000000800 */
[----:B---3--:R1:W-:Y:S02]  /*0820*/  @P2 STS [R7], R4 ;  /* 0x0000000407002388 */ /* 0x0083e40000000800 */
.L_x_82:
[----:B------:R-:W-:Y:S05]  /*0830*/  BSYNC.RECONVERGENT B2 ;  /* 0x0000000000027941 */ /* 0x000fea0003800200 */
.L_x_81:
[----:B------:R-:W-:Y:S05]  /*0840*/  @!P0 BRA `(.L_x_80) ;  /* 0x0000000000748947 */ /* 0x000fea0003800000 */
[----:B01----:R-:W0:Y:S01]  /*0850*/  S2R R4, SR_CgaCtaId ;  /* 0x0000000000047919 */ /* 0x003e220000008800 */
[----:B------:R-:W1:Y:S01]  /*0860*/  LDC.64 R2, c[0x0][0x380] ;  /* 0x0000e000ff027b82 */ /* 0x000e620000000a00 */
[----:B------:R-:W-:Y:S02]  /*0870*/  MOV R21, 0x400 ;  /* 0x0000040000157802 */ /* 0x000fe40000000f00 */
[----:B------:R-:W-:Y:S02]  /*0880*/  SHF.L.U32 R25, R17, 0x2, RZ ;  /* 0x0000000211197819 */ /* 0x000fe400000006ff */
[----:B0-----:R-:W-:-:S07]  /*0890*/  LEA R21, R4, R21, 0x18 ;  /* 0x0000001504157211 */ /* 0x001fce00078ec0ff */
.L_x_83:
[----:B--2---:R-:W-:-:S05]  /*08a0*/  LEA R9, R15, R24, 0x5 ;  /* 0x000000180f097211 */ /* 0x004fca00078e28ff */
[----:B-1----:R-:W-:-:S03]  /*08b0*/  IMAD.WIDE R8, R9, 0x4, R2 ;  /* 0x0000000409087825 */ /* 0x002fc600078e0202 */
[----:B------:R-:W-:-:S03]  /*08c0*/  IADD3 R4, P0, PT, R25, R8, RZ ;  /* 0x0000000819047210 */ /* 0x000fc60007f1e0ff */
[----:B------:R0:W2:Y:S01]  /*08d0*/  LDG.E R8, desc[UR8][R8.64] ;  /* 0x0000000808087981 */ /* 0x0000a2000c1e1900 */
[----:B------:R-:W-:Y:S02]  /*08e0*/  IADD3.X R5, PT, PT, RZ, R9, RZ, P0, !PT ;  /* 0x00000009ff057210 */ /* 0x000fe400007fe4ff */
[----:B------:R-:W-:-:S03]  /*08f0*/  IADD3 R6, P0, PT, R25, R4, RZ ;  /* 0x0000000419067210 */ /* 0x000fc60007f1e0ff */
[----:B------:R-:W3:Y:S01]  /*0900*/  LDG.E R4, desc[UR8][R4.64] ;  /* 0x0000000804047981 */ /* 0x000ee2000c1e1900 */
[----:B------:R-:W-:Y:S02]  /*0910*/  IADD3.X R7, PT, PT, RZ, R5, RZ, P0, !PT ;  /* 0x00000005ff077210 */ /* 0x000fe400007fe4ff */
[----:B----4-:R-:W-:-:S03]  /*0920*/  IADD3 R10, P0, PT, R25, R6, RZ ;  /* 0x00000006190a7210 */ /* 0x010fc60007f1e0ff */
[----:B------:R-:W4:Y:S02]  /*0930*/  LDG.E R6, desc[UR8][R6.64] ;  /* 0x0000000806067981 */ /* 0x000f24000c1e1900 */
[----:B------:R-:W-:-:S05]  /*0940*/  IMAD.X R11, RZ, RZ, R7, P0 ;  /* 0x000000ffff0b7224 */ /* 0x000fca00000e0607 */
[----:B------:R-:W5:Y:S01]  /*0950*/  LDG.E R10, desc[UR8][R10.64] ;  /* 0x000000080a0a7981 */ /* 0x000f62000c1e1900 */
[----:B------:R-:W-:-:S04]  /*0960*/  LEA R26, R13, R24, 0x5 ;  /* 0x000000180d1a7211 */ /* 0x000fc800078e28ff */
[----:B------:R-:W-:-:S04]  /*0970*/  LEA R26, R26, R21, 0x2 ;  /* 0x000000151a1a7211 */ /* 0x000fc800078e10ff */
[----:B------:R-:W-:-:S04]  /*0980*/  IADD3 R27, PT, PT, R25, R26, RZ ;  /* 0x0000001a191b7210 */ /* 0x000fc80007ffe0ff */
[----:B0-----:R-:W-:-:S04]  /*0990*/  IADD3 R9, PT, PT, R25, R27, RZ ;  /* 0x0000001b19097210 */ /* 0x001fc80007ffe0ff */
[C---:B------:R-:W-:Y:S01]  /*09a0*/  IADD3 R29, PT, PT, R25.reuse, R9, RZ ;  /* 0x00000009191d7210 */ /* 0x040fe20007ffe0ff */
[----:B------:R-:W-:-:S05]  /*09b0*/  IMAD.IADD R24, R25, 0x1, R24 ;  /* 0x0000000119187824 */ /* 0x000fca00078e0218 */
[----:B------:R-:W-:Y:S01]  /*09c0*/  ISETP.GE.U32.AND P0, PT, R24, 0x20, PT ;  /* 0x000000201800780c */ /* 0x000fe20003f06070 */
[----:B--2---:R2:W-:Y:S04]  /*09d0*/  STS [R26], R8 ;  /* 0x000000081a007388 */ /* 0x0045e80000000800 */
[----:B---3--:R2:W-:Y:S04]  /*09e0*/  STS [R27], R4 ;  /* 0x000000041b007388 */ /* 0x0085e80000000800 */
[----:B----4-:R2:W-:Y:S04]  /*09f0*/  STS [R9], R6 ;  /* 0x0000000609007388 */ /* 0x0105e80000000800 */
[----:B-----5:R2:W-:Y:S01]  /*0a00*/  STS [R29], R10 ;  /* 0x0000000a1d007388 */ /* 0x0205e20000000800 */
[----:B------:R-:W-:Y:S05]  /*0a10*/  @!P0 BRA `(.L_x_83) ;  /* 0xfffffffc00a08947 */ /* 0x000fea000383ffff */
.L_x_80:
[----:B------:R-:W-:Y:S05]  /*0a20*/  BSYNC.RECONVERGENT B1 ;  /* 0x0000000000017941 */ /* 0x000fea0003800200 */
.L_x_79:
[----:B------:R-:W-:-:S04]  /*0a30*/  IADD3 R13, PT, PT, R14, R13, RZ ;  /* 0x0000000d0e0d7210 */ /* 0x000fc80007ffe0ff */
[----:B------:R-:W-:Y:S02]  /*0a40*/  LEA R15, R22, R13, 0x5 ;  /* 0x0000000d160f7211 */ /* 0x000fe400078e28ff */
[----:B------:R-:W-:Y:S02]  /*0a50*/  ISETP.LT.U32.AND P2, PT, R13, 0x20, PT ;  /* 0x000000200d00780c */ /* 0x000fe40003f41070 */
[----:B------:R-:W-:-:S13]  /*0a60*/  ISETP.GE.AND P0, PT, R15, 0x80, PT ;  /* 0x000000800f00780c */ /* 0x000fda0003f06270 */
[----:B------:R-:W-:Y:S05]  /*0a70*/  @!P0 BRA P2, `(.L_x_84) ;  /* 0xfffffff800e08947 */ /* 0x000fea000103ffff */
.L_x_78:
[----:B------:R-:W-:Y:S05]  /*0a80*/  BSYNC.RECONVERGENT B0 ;  /* 0x0000000000007941 */ /* 0x000fea0003800200 */
.L_x_77:
[----:B------:R-:W-:Y:S01]  /*0a90*/  BAR.SYNC.DEFER_BLOCKING 0x0 ;  /* 0x0000000000007b1d */ /* 0x000fe20000010000 */
[----:B------:R-:W-:-:S04]  /*0aa0*/  ISETP.GT.U32.AND P0, PT, R28, 0x7f, PT ;  /* 0x0000007f1c00780c */ /* 0x000fc80003f04070 */
[----:B------:R-:W-:-:S03]  /*0ab0*/  ISETP.GT.U32.OR P0, PT, R23, 0x1f, P0 ;  /* 0x0000001f1700780c */ /* 0x000fc60000704470 */
[----:B------:R-:W3:Y:S01]  /*0ac0*/  LDC R21, c[0x0][0x364] ;  /* 0x0000d900ff157b82 */ /* 0x000ee20000000800 */
[----:B------:R-:W0:Y:S01]  /*0ad0*/  LDCU UR7, c[0x0][0x360] ;  /* 0x00006c00ff0777ac */ /* 0x000e220008000800 */
[----:B------:R-:W-:Y:S01]  /*0ae0*/  ISETP.NE.OR P0, PT, R20, RZ, P0 ;  /* 0x000000ff1400720c */ /* 0x000fe20000705670 */
[----:B------:R-:W-:-:S12]  /*0af0*/  UMOV UR4, URZ ;  /* 0x000000ff00047c82 */ /* 0x000fd80008000000 */
.L_x_117:
[----:B------:R-:W-:Y:S01]  /*0b00*/  USHF.L.U32 UR14, UR4, 0x5, URZ ;  /* 0x00000005040e7899 */ /* 0x000fe200080006ff */
[----:B------:R-:W-:-:S05]  /*0b10*/  LEA R0, R22, 0x1f, 0x5 ;  /* 0x0000001f16007811 */ /* 0x000fca00078e28ff */
[----:B------:R-:W-:-:S13]  /*0b20*/  ISETP.LT.AND P2, PT, R0, UR14, PT ;  /* 0x0000000e00007c0c */ /* 0x000fda000bf41270 */
[----:B0-----:R-:W-:Y:S05]  /*0b30*/  @P2 EXIT ;  /* 0x000000000000294d */ /* 0x001fea0003800000 */
[C---:B------:R-:W-:Y:S01]  /*0b40*/  IADD3 R0, PT, PT, R23.reuse, UR14, RZ ;  /* 0x0000000e17007c10 */ /* 0x040fe2000fffe0ff */
[----:B------:R-:W-:Y:S01]  /*0b50*/  UIADD3 UR4, UPT, UPT, UR4, 0x1, URZ ;  /* 0x0000000104047890 */ /* 0x000fe2000fffe0ff */
[----:B------:R-:W-:Y:S01]  /*0b60*/  BSSY.RECONVERGENT B0, `(.L_x_85) ;  /* 0x0000027000007945 */ /* 0x000fe20003800200 */
[----:B------:R-:W0:Y:S01]  /*0b70*/  LDCU.64 UR10, c[0x0][0x388] ;  /* 0x00007100ff0a77ac */ /* 0x000e220008000a00 */
[----:B------:R-:W-:Y:S01]  /*0b80*/  ISETP.GT.U32.AND P2, PT, R0, 0x7f, PT ;  /* 0x0000007f0000780c */ /* 0x000fe20003f44070 */
[----:B------:R-:W0:Y:S03]  /*0b90*/  LDCU.64 UR12, c[0x0][0x390] ;  /* 0x00007200ff0c77ac */ /* 0x000e260008000a00 */
[----:B------:R-:W-:Y:S01]  /*0ba0*/  ISETP.GT.U32.OR P2, PT, R23, 0x1f, P2 ;  /* 0x0000001f1700780c */ /* 0x000fe20001744470 */
[----:B------:R-:W-:-:S12]  /*0bb0*/  UISETP.NE.AND UP0, UPT, UR4, 0x4, UPT ;  /* 0x000000040400788c */ /* 0x000fd8000bf05270 */
[----:B------:R-:W-:Y:S05]  /*0bc0*/  @P2 BRA `(.L_x_86) ;  /* 0x0000000000802947 */ /* 0x000fea0003800000 */
[----:B--2---:R-:W-:-:S07]  /*0bd0*/  MOV R8, R23 ;  /* 0x0000001700087202 */ /* 0x004fce0000000f00 */
.L_x_90:
[----:B------:R-:W-:Y:S01]  /*0be0*/  ISETP.GT.U32.AND P2, PT, R20, 0x1f, PT ;  /* 0x0000001f1400780c */ /* 0x000fe20003f44070 */
[----:B------:R-:W-:-:S12]  /*0bf0*/  BSSY.RECONVERGENT B1, `(.L_x_87) ;  /* 0x0000018000017945 */ /* 0x000fd80003800200 */
[----:B------:R-:W-:Y:S05]  /*0c00*/  @P2 BRA `(.L_x_88) ;  /* 0x0000000000582947 */ /* 0x000fea0003800000 */
[----:B------:R-:W2:Y:S01]  /*0c10*/  S2UR UR6, SR_CgaCtaId ;  /* 0x00000000000679c3 */ /* 0x000ea20000008800 */
[----:B------:R-:W-:Y:S01]  /*0c20*/  UMOV UR5, 0x400 ;  /* 0x0000040000057882 */ /* 0x000fe20000000000 */
[-C--:B-1----:R-:W-:Y:S02]  /*0c30*/  LEA R2, R0, R20.reuse, 0x5 ;  /* 0x0000001400027211 */ /* 0x082fe400078e28ff */
[----:B----4-:R-:W-:Y:S01]  /*0c40*/  MOV R10, R20 ;  /* 0x00000014000a7202 */ /* 0x010fe20000000f00 */
[----:B--2---:R-:W-:-:S06]  /*0c50*/  ULEA UR5, UR6, UR5, 0x18 ;  /* 0x0000000506057291 */ /* 0x004fcc000f8ec0ff */
[----:B------:R-:W-:-:S05]  /*0c60*/  LEA R3, R20, UR5, 0x2 ;  /* 0x0000000514037c11 */ /* 0x000fca000f8e10ff */
[----:B------:R-:W-:Y:S02]  /*0c70*/  IMAD R0, R8, 0x80, R3 ;  /* 0x0000008008007824 */ /* 0x000fe400078e0203 */
[----:B------:R-:W-:-:S03]  /*0c80*/  IMAD.WIDE.U32 R2, R2, 0x4, RZ ;  /* 0x0000000402027825 */ /* 0x000fc600078e00ff */
[----:B------:R-:W-:-:S07]  /*0c90*/  IADD3 R0, PT, PT, R0, 0x2000, RZ ;  /* 0x0000200000007810 */ /* 0x000fce0007ffe0ff */
.L_x_89:
[C---:B0-----:R-:W-:Y:S02]  /*0ca0*/  IADD3 R4, P2, PT, R2.reuse, UR10, RZ ;  /* 0x0000000a02047c10 */ /* 0x041fe4000ff5e0ff */
[----:B------:R-:W-:Y:S02]  /*0cb0*/  IADD3 R6, P3, PT, R2, UR12, RZ ;  /* 0x0000000c02067c10 */ /* 0x000fe4000ff7e0ff */
[C---:B------:R-:W-:Y:S02]  /*0cc0*/  IADD3.X R5, PT, PT, R3.reuse, UR11, RZ, P2, !PT ;  /* 0x0000000b03057c10 */ /* 0x040fe400097fe4ff */
[----:B------:R-:W-:-:S04]  /*0cd0*/  IADD3.X R7, PT, PT, R3, UR13, RZ, P3, !PT ;  /* 0x0000000d03077c10 */ /* 0x000fc80009ffe4ff */
[----:B------:R-:W2:Y:S04]  /*0ce0*/  LDG.E R5, desc[UR8][R4.64] ;  /* 0x0000000804057981 */ /* 0x000ea8000c1e1900 */
[----:B------:R-:W4:Y:S01]  /*0cf0*/  LDG.E R7, desc[UR8][R6.64] ;  /* 0x0000000806077981 */ /* 0x000f22000c1e1900 */
[C---:B---3--:R-:W-:Y:S01]  /*0d00*/  IADD3 R10, PT, PT, R21.reuse, R10, RZ ;  /* 0x0000000a150a7210 */ /* 0x048fe20007ffe0ff */
[----:B------:R-:W-:-:S03]  /*0d10*/  IMAD.WIDE.U32 R2, R21, 0x4, R2 ;  /* 0x0000000415027825 */ /* 0x000fc600078e0002 */
[----:B------:R-:W-:Y:S01]  /*0d20*/  ISETP.GE.U32.AND P2, PT, R10, 0x20, PT ;  /* 0x000000200a00780c */ /* 0x000fe20003f46070 */
[----:B--2---:R-:W-:Y:S04]  /*0d30*/  STS [R0+-0x1000], R5 ;  /* 0xfff0000500007388 */ /* 0x004fe80000000800 */
[----:B----4-:R0:W-:Y:S02]  /*0d40*/  STS [R0], R7 ;  /* 0x0000000700007388 */ /* 0x0101e40000000800 */
[----:B0-----:R-:W-:-:S06]  /*0d50*/  LEA R0, R21, R0, 0x2 ;  /* 0x0000000015007211 */ /* 0x001fcc00078e10ff */
[----:B------:R-:W-:Y:S05]  /*0d60*/  @!P2 BRA `(.L_x_89) ;  /* 0xfffffffc00cca947 */ /* 0x000fea000383ffff */
.L_x_88:
[----:B0-----:R-:W-:Y:S05]  /*0d70*/  BSYNC.RECONVERGENT B1 ;  /* 0x0000000000017941 */ /* 0x001fea0003800200 */
.L_x_87:
[----:B------:R-:W-:-:S04]  /*0d80*/  IADD3 R8, PT, PT, R8, UR7, RZ ;  /* 0x0000000708087c10 */ /* 0x000fc8000fffe0ff */
[C---:B------:R-:W-:Y:S01]  /*0d90*/  ISETP.LT.U32.AND P3, PT, R8.reuse, 0x20, PT ;  /* 0x000000200800780c */ /* 0x040fe20003f61070 */
[----:B------:R-:W-:-:S05]  /*0da0*/  VIADD R0, R8, UR14 ;  /* 0x0000000e08007c36 */ /* 0x000fca0008000000 */
[----:B------:R-:W-:-:S13]  /*0db0*/  ISETP.GE.U32.AND P2, PT, R0, 0x80, PT ;  /* 0x000000800000780c */ /* 0x000fda0003f46070 */
[----:B------:R-:W-:Y:S05]  /*0dc0*/  @!P2 BRA P3, `(.L_x_90) ;  /* 0xfffffffc0084a947 */ /* 0x000fea000183ffff */
.L_x_86:
[----:B0-----:R-:W-:Y:S05]  /*0dd0*/  BSYNC.RECONVERGENT B0 ;  /* 0x0000000000007941 */ /* 0x001fea0003800200 */
.L_x_85:
[----:B------:R-:W-:Y:S06]  /*0de0*/  BAR.SYNC.DEFER_BLOCKING 0x0 ;  /* 0x0000000000007b1d */ /* 0x000fec0000010000 */
[----:B------:R-:W0:Y:S01]  /*0df0*/  LDCU UR5, c[0x0][0x3b0] ;  /* 0x00007600ff0577ac */ /* 0x000e220008000800 */
[----:B------:R-:W-:Y:S04]  /*0e00*/  BSSY.RECONVERGENT B0, `(.L_x_91) ;  /* 0x0000051000007945 */ /* 0x000fe80003800200 */
[----:B------:R-:W-:Y:S05]  /*0e10*/  @!P1 BRA `(.L_x_92) ;  /* 0x00000004003c9947 */ /* 0x000fea0003800000 */
[C---:B------:R-:W-:Y:S02]  /*0e20*/  IADD3 R3, PT, PT, R20.reuse, UR14, RZ ;  /* 0x0000000e14037c10 */ /* 0x040fe4000fffe0ff */
[----:B--2---:R-:W-:Y:S02]  /*0e30*/  MOV R26, R28 ;  /* 0x0000001c001a7202 */ /* 0x004fe40000000f00 */
[----:B------:R-:W-:Y:S02]  /*0e40*/  ISETP.GE.U32.AND P2, PT, R3, 0x80, PT ;  /* 0x000000800300780c */ /* 0x000fe40003f46070 */
[----:B------:R-:W-:Y:S02]  /*0e50*/  MOV R27, R23 ;  /* 0x00000017001b7202 */ /* 0x000fe40000000f00 */
[----:B------:R-:W-:-:S13]  /*0e60*/  ISETP.LT.U32.AND P2, PT, R20, 0x20, !P2 ;  /* 0x000000201400780c */ /* 0x000fda0005741070 */
.L_x_96:
[----:B------:R-:W-:Y:S04]  /*0e70*/  BSSY.RECONVERGENT B1, `(.L_x_93) ;  /* 0x0000044000017945 */ /* 0x000fe80003800200 */
[----:B------:R-:W-:Y:S05]  /*0e80*/  @!P2 BRA `(.L_x_94) ;  /* 0x000000040008a947 */ /* 0x000fea0003800000 */
[----:B------:R-:W2:Y:S01]  /*0e90*/  S2R R5, SR_CgaCtaId ;  /* 0x0000000000057919 */ /* 0x000ea20000008800 */
[----:B------:R-:W-:Y:S02]  /*0ea0*/  MOV R0, 0x400 ;  /* 0x0000040000007802 */ /* 0x000fe40000000f00 */
[----:B------:R-:W-:Y:S02]  /*0eb0*/  MOV R25, R3 ;  /* 0x0000000300197202 */ /* 0x000fe40000000f00 */
[----:B------:R-:W-:Y:S02]  /*0ec0*/  MOV R24, R20 ;  /* 0x0000001400187202 */ /* 0x000fe40000000f00 */
[----:B--2---:R-:W-:-:S05]  /*0ed0*/  LEA R0, R5, R0, 0x18 ;  /* 0x0000000005007211 */ /* 0x004fca00078ec0ff */
[----:B-1----:R-:W-:-:S07]  /*0ee0*/  IMAD R2, R27, 0x80, R0 ;  /* 0x000000801b027824 */ /* 0x002fce00078e0200 */
.L_x_95:
[----:B------:R-:W-:Y:S01]  /*0ef0*/  LEA R29, R24, R0, 0x7 ;  /* 0x00000000181d7211 */ /* 0x000fe200078e38ff */
[----:B------:R-:W-:Y:S01]  /*0f00*/  LDS.128 R4, [R2] ;  /* 0x0000000002047984 */ /* 0x000fe20000000c00 */
[----:B------:R-:W-:-:S03]  /*0f10*/  ISETP.GT.AND P3, PT, R25, R26, PT ;  /* 0x0000001a1900720c */ /* 0x000fc60003f64270 */
[----:B------:R-:W1:Y:S04]  /*0f20*/  LDS.128 R16, [R29+0x1000] ;  /* 0x001000001d107984 */ /* 0x000e680000000c00 */
[----:B------:R-:W-:Y:S04]  /*0f30*/  LDS.128 R12, [R2+0x10] ;  /* 0x00001000020c7984 */ /* 0x000fe80000000c00 */
[----:B----4-:R-:W2:Y:S01]  /*0f40*/  LDS.128 R8, [R29+0x1010] ;  /* 0x001010001d087984 */ /* 0x010ea20000000c00 */
        /* <DEDUP_REMOVED lines=11> */
[----:B-1----:R-:W-:Y:S02]  /*1000*/  FFMA R4, R4, R16, R11 ;  /* 0x0000001004047223 */ /* 0x002fe4000000000b */
        /* <DEDUP_REMOVED lines=27> */
[-C--:B------:R-:W-:Y:S02]  /*11c0*/  LEA R5, R27, R24.reuse, 0x5 ;  /* 0x000000181b057211 */ /* 0x080fe400078e28ff */
[----:B---3--:R-:W-:Y:S01]  /*11d0*/  IADD3 R24, PT, PT, R21, R24, RZ ;  /* 0x0000001815187210 */ /* 0x008fe20007ffe0ff */
[----:B------:R-:W-:Y:S01]  /*11e0*/  FFMA R7, R7, R19, R6 ;  /* 0x0000001307077223 */ /* 0x000fe20000000006 */
[----:B------:R-:W-:Y:S02]  /*11f0*/  LEA R5, R5, R0, 0x2 ;  /* 0x0000000005057211 */ /* 0x000fe400078e10ff */
[C---:B------:R-:W-:Y:S02]  /*1200*/  IADD3 R25, PT, PT, R24.reuse, UR14, RZ ;  /* 0x0000000e18197c10 */ /* 0x040fe4000fffe0ff */
[----:B------:R-:W-:Y:S01]  /*1210*/  ISETP.LT.U32.AND P4, PT, R24, 0x20, PT ;  /* 0x000000201800780c */ /* 0x000fe20003f81070 */
[----:B-1----:R-:W-:-:S04]  /*1220*/  FFMA R8, R8, R12, R7 ;  /* 0x0000000c08087223 */ /* 0x002fc80000000007 */
[----:B------:R-:W-:-:S04]  /*1230*/  FFMA R9, R9, R13, R8 ;  /* 0x0000000d09097223 */ /* 0x000fc80000000008 */
[----:B------:R-:W-:-:S04]  /*1240*/  FFMA R10, R10, R14, R9 ;  /* 0x0000000e0a0a7223 */ /* 0x000fc80000000009 */
[----:B------:R-:W-:-:S04]  /*1250*/  FFMA R10, R11, R15, R10 ;  /* 0x0000000f0b0a7223 */ /* 0x000fc8000000000a */
[----:B0-----:R-:W-:-:S05]  /*1260*/  FMUL R10, R10, UR5 ;  /* 0x000000050a0a7c20 */ /* 0x001fca0008400000 */
[----:B------:R-:W-:Y:S02]  /*1270*/  FSEL R10, R10, -INF , !P3 ;  /* 0xff8000000a0a7808 */ /* 0x000fe40005800000 */
[----:B------:R-:W-:-:S03]  /*1280*/  ISETP.GE.U32.AND P3, PT, R25, 0x80, PT ;  /* 0x000000801900780c */ /* 0x000fc60003f66070 */
[----:B------:R2:W-:Y:S10]  /*1290*/  STS [R5+0x3000], R10 ;  /* 0x0030000a05007388 */ /* 0x0005f40000000800 */
[----:B--2---:R-:W-:Y:S05]  /*12a0*/  @!P3 BRA P4, `(.L_x_95) ;  /* 0xfffffffc0010b947 */ /* 0x004fea000203ffff */
.L_x_94:
[----:B0-----:R-:W-:Y:S05]  /*12b0*/  BSYNC.RECONVERGENT B1 ;  /* 0x0000000000017941 */ /* 0x001fea0003800200 */
.L_x_93:
[----:B------:R-:W-:-:S05]  /*12c0*/  VIADD R27, R27, UR7 ;  /* 0x000000071b1b7c36 */ /* 0x000fca0008000000 */
[----:B------:R-:W-:Y:S02]  /*12d0*/  LEA R26, R22, R27, 0x5 ;  /* 0x0000001b161a7211 */ /* 0x000fe400078e28ff */
[----:B------:R-:W-:Y:S02]  /*12e0*/  ISETP.LT.U32.AND P4, PT, R27, 0x20, PT ;  /* 0x000000201b00780c */ /* 0x000fe40003f81070 */
[----:B------:R-:W-:-:S13]  /*12f0*/  ISETP.GE.AND P3, PT, R26, 0x80, PT ;  /* 0x000000801a00780c */ /* 0x000fda0003f66270 */
[----:B------:R-:W-:Y:S05]  /*1300*/  @!P3 BRA P4, `(.L_x_96) ;  /* 0xfffffff800d8b947 */ /* 0x000fea000203ffff */
.L_x_92:
[----:B0-----:R-:W-:Y:S05]  /*1310*/  BSYNC.RECONVERGENT B0 ;  /* 0x0000000000007941 */ /* 0x001fea0003800200 */
.L_x_91:
[----:B------:R-:W-:Y:S06]  /*1320*/  BAR.SYNC.DEFER_BLOCKING 0x0 ;  /* 0x0000000000007b1d */ /* 0x000fec0000010000 */
[----:B------:R-:W-:Y:S04]  /*1330*/  BSSY.RECONVERGENT B0, `(.L_x_97) ;  /* 0x0000117000007945 */ /* 0x000fe80003800200 */
[----:B------:R-:W-:Y:S05]  /*1340*/  @P0 BRA `(.L_x_98) ;  /* 0x0000001000540947 */ /* 0x000fea0003800000 */
[----:B-1----:R-:W-:Y:S02]  /*1350*/  MOV R2, R28 ;  /* 0x0000001c00027202 */ /* 0x002fe40000000f00 */
[----:B--2---:R-:W-:-:S07]  /*1360*/  MOV R9, R23 ;  /* 0x0000001700097202 */ /* 0x004fce0000000f00 */
.L_x_116:
[----:B------:R-:W0:Y:S08]  /*1370*/  LDC.64 R12, c[0x0][0x3a8] ;  /* 0x0000ea00ff0c7b82 */ /* 0x000e300000000a00 */
[----:B------:R-:W1:Y:S01]  /*1380*/  LDC.64 R14, c[0x0][0x3a0] ;  /* 0x0000e800ff0e7b82 */ /* 0x000e620000000a00 */
[----:B0-----:R-:W-:-:S05]  /*1390*/  IMAD.WIDE.U32 R12, R2, 0x4, R12 ;  /* 0x00000004020c7825 */ /* 0x001fca00078e000c */
[----:B------:R-:W2:Y:S01]  /*13a0*/  LDG.E R3, desc[UR8][R12.64] ;  /* 0x000000080c037981 */ /* 0x000ea2000c1e1900 */
[----:B-1----:R-:W-:-:S05]  /*13b0*/  IMAD.WIDE.U32 R14, R2, 0x4, R14 ;  /* 0x00000004020e7825 */ /* 0x002fca00078e000e */
[----:B----4-:R0:W5:Y:S01]  /*13c0*/  LDG.E R11, desc[UR8][R14.64] ;  /* 0x000000080e0b7981 */ /* 0x010162000c1e1900 */
[----:B------:R-:W-:Y:S01]  /*13d0*/  MOV R8, 0x400 ;  /* 0x0000040000087802 */ /* 0x000fe20000000f00 */
[----:B------:R-:W-:Y:S01]  /*13e0*/  HFMA2 R0, -RZ, RZ, 0.96630859375, -0.0022525787353515625 ;  /* 0x3bbb989dff007431 */ /* 0x000fe200000001ff */
[----:B------:R-:W-:Y:S01]  /*13f0*/  CS2R R16, SRZ ;  /* 0x0000000000107805 */ /* 0x000fe2000001ff00 */
[----:B------:R-:W1:Y:S01]  /*1400*/  S2R R5, SR_CgaCtaId ;  /* 0x0000000000057919 */ /* 0x000e620000008800 */
[----:B------:R-:W-:Y:S02]  /*1410*/  MOV R10, 0x437c0000 ;  /* 0x437c0000000a7802 */ /* 0x000fe40000000f00 */
[----:B-1----:R-:W-:Y:S01]  /*1420*/  LEA R8, R5, R8, 0x18 ;  /* 0x0000000805087211 */ /* 0x002fe200078ec0ff */
[----:B0-2---:R-:W-:-:S07]  /*1430*/  IMAD.MOV.U32 R19, RZ, RZ, R3 ;  /* 0x000000ffff137224 */ /* 0x005fce00078e0003 */
.L_x_111:
[----:B------:R-:W-:Y:S01]  /*1440*/  LEA R5, R9, R16, 0x5 ;  /* 0x0000001009057211 */ /* 0x000fe200078e28ff */
[----:B------:R-:W-:Y:S01]  /*1450*/  BSSY.RECONVERGENT B1, `(.L_x_99) ;  /* 0x000001c000017945 */ /* 0x000fe20003800200 */
[----:B------:R-:W-:Y:S02]  /*1460*/  IADD3 R16, PT, PT, R16, 0x4, RZ ;  /* 0x0000000410107810 */ /* 0x000fe40007ffe0ff */
[----:B------:R-:W-:Y:S02]  /*1470*/  LEA R5, R5, R8, 0x2 ;  /* 0x0000000805057211 */ /* 0x000fe400078e10ff */
[----:B------:R-:W-:-:S04]  /*1480*/  ISETP.NE.AND P2, PT, R16, 0x20, PT ;  /* 0x000000201000780c */ /* 0x000fc80003f45270 */
[----:B------:R-:W0:Y:S02]  /*1490*/  LDS.128 R4, [R5+0x3000] ;  /* 0x0030000005047984 */ /* 0x000e240000000c00 */
[----:B0-----:R-:W-:-:S13]  /*14a0*/  FSETP.GT.AND P3, PT, R4, R19, PT ;  /* 0x000000130400720b */ /* 0x001fda0003f64000 */
[----:B------:R-:W-:Y:S05]  /*14b0*/  @!P3 BRA `(.L_x_100) ;  /* 0x00000000002cb947 */ /* 0x000fea0003800000 */
[----:B------:R-:W-:-:S04]  /*14c0*/  FADD R19, -R4, R19 ;  /* 0x0000001304137221 */ /* 0x000fc80000000100 */
[----:B------:R-:W-:-:S04]  /*14d0*/  FFMA.SAT R25, R19, R0, 0.5 ;  /* 0x3f00000013197423 */ /* 0x000fc80000002000 */
[----:B------:R-:W-:-:S04]  /*14e0*/  FFMA.RM R25, R25, R10, 12582913 ;  /* 0x4b40000119197423 */ /* 0x000fc8000000400a */
[C---:B------:R-:W-:Y:S01]  /*14f0*/  FADD R18, R25.reuse, -12583039 ;  /* 0xcb40007f19127421 */ /* 0x040fe20000000000 */
[----:B------:R-:W-:-:S03]  /*1500*/  SHF.L.U32 R25, R25, 0x17, RZ ;  /* 0x0000001719197819 */ /* 0x000fc600000006ff */
[----:B------:R-:W-:-:S04]  /*1510*/  FFMA R18, R19, 1.4426950216293334961, -R18 ;  /* 0x3fb8aa3b13127823 */ /* 0x000fc80000000812 */
[----:B------:R-:W-:-:S06]  /*1520*/  FFMA R18, R19, 1.925963033500011079e-08, R18 ;  /* 0x32a5706013127823 */ /* 0x000fcc0000000012 */
[----:B------:R-:W0:Y:S02]  /*1530*/  MUFU.EX2 R18, R18 ;  /* 0x0000001200127308 */ /* 0x000e240000000800 */
[----:B0-----:R-:W-:-:S04]  /*1540*/  FMUL R24, R25, R18 ;  /* 0x0000001219187220 */ /* 0x001fc80000400000 */
[----:B------:R-:W-:Y:S01]  /*1550*/  FFMA R17, R24, R17, 1 ;  /* 0x3f80000018117423 */ /* 0x000fe20000000011 */
[----:B------:R-:W-:Y:S06]  /*1560*/  BRA `(.L_x_101) ;  /* 0x0000000000287947 */ /* 0x000fec0003800000 */
.L_x_100:
[----:B------:R-:W-:-:S04]  /*1570*/  FADD R25, R4, -R19 ;  /* 0x8000001304197221 */ /* 0x000fc80000000000 */
[----:B------:R-:W-:-:S04]  /*1580*/  FFMA.SAT R27, R25, R0, 0.5 ;  /* 0x3f000000191b7423 */ /* 0x000fc80000002000 */
[----:B------:R-:W-:-:S04]  /*1590*/  FFMA.RM R27, R27, R10, 12582913 ;  /* 0x4b4000011b1b7423 */ /* 0x000fc8000000400a */
[C---:B------:R-:W-:Y:S01]  /*15a0*/  FADD R4, R27.reuse, -12583039 ;  /* 0xcb40007f1b047421 */ /* 0x040fe20000000000 */
[----:B------:R-:W-:-:S03]  /*15b0*/  SHF.L.U32 R18, R27, 0x17, RZ ;  /* 0x000000171b127819 */ /* 0x000fc600000006ff */
[----:B------:R-:W-:-:S04]  /*15c0*/  FFMA R4, R25, 1.4426950216293334961, -R4 ;  /* 0x3fb8aa3b19047823 */ /* 0x000fc80000000804 */
[----:B------:R-:W-:Y:S01]  /*15d0*/  FFMA R25, R25, 1.925963033500011079e-08, R4 ;  /* 0x32a5706019197823 */ /* 0x000fe20000000004 */
[----:B------:R-:W-:-:S05]  /*15e0*/  IMAD.MOV.U32 R4, RZ, RZ, R19 ;  /* 0x000000ffff047224 */ /* 0x000fca00078e0013 */
[----:B------:R-:W0:Y:S02]  /*15f0*/  MUFU.EX2 R25, R25 ;  /* 0x0000001900197308 */ /* 0x000e240000000800 */
[----:B0-----:R-:W-:-:S07]  /*1600*/  FFMA R17, R18, R25, R17 ;  /* 0x0000001912117223 */ /* 0x001fce0000000011 */
.L_x_101:
[----:B------:R-:W-:Y:S05]  /*1610*/  BSYNC.RECONVERGENT B1 ;  /* 0x0000000000017941 */ /* 0x000fea0003800200 */
.L_x_99:
[----:B------:R-:W-:Y:S01]  /*1620*/  FSETP.GT.AND P3, PT, R5, R4, PT ;  /* 0x000000040500720b */ /* 0x000fe20003f64000 */
[----:B------:R-:W-:-:S12]  /*1630*/  BSSY.RECONVERGENT B1, `(.L_x_102) ;  /* 0x0000017000017945 */ /* 0x000fd80003800200 */
[----:B------:R-:W-:Y:S05]  /*1640*/  @P3 BRA `(.L_x_103) ;  /* 0x0000000000283947 */ /* 0x000fea0003800000 */
        /* <DEDUP_REMOVED lines=8> */
[----:B0-----:R-:W-:Y:S01]  /*16d0*/  FFMA R17, R24, R18, R17 ;  /* 0x0000001218117223 */ /* 0x001fe20000000011 */
[----:B------:R-:W-:Y:S06]  /*16e0*/  BRA `(.L_x_104) ;  /* 0x00000000002c7947 */ /* 0x000fec0003800000 */
.L_x_103:
[----:B------:R-:W-:-:S04]  /*16f0*/  FADD R19, R4, -R5 ;  /* 0x8000000504137221 */ /* 0x000fc80000000000 */
[----:B------:R-:W-:-:S04]  /*1700*/  FFMA.SAT R25, R19, R0, 0.5 ;  /* 0x3f00000013197423 */ /* 0x000fc80000002000 */
[----:B------:R-:W-:-:S04]  /*1710*/  FFMA.RM R25, R25, R10, 12582913 ;  /* 0x4b40000119197423 */ /* 0x000fc8000000400a */
[C---:B------:R-:W-:Y:S01]  /*1720*/  FADD R4, R25.reuse, -12583039 ;  /* 0xcb40007f19047421 */ /* 0x040fe20000000000 */
[----:B------:R-:W-:-:S03]  /*1730*/  SHF.L.U32 R25, R25, 0x17, RZ ;  /* 0x0000001719197819 */ /* 0x000fc600000006ff */
[----:B------:R-:W-:-:S04]  /*1740*/  FFMA R4, R19, 1.4426950216293334961, -R4 ;  /* 0x3fb8aa3b13047823 */ /* 0x000fc80000000804 */
[----:B------:R-:W-:-:S04]  /*1750*/  FFMA R19, R19, 1.925963033500011079e-08, R4 ;  /* 0x32a5706013137823 */ /* 0x000fc80000000004 */
[----:B------:R-:W0:Y:S02]  /*1760*/  MUFU.EX2 R4, R19 ;  /* 0x0000001300047308 */ /* 0x000e240000000800 */
[----:B0-----:R-:W-:Y:S01]  /*1770*/  FMUL R18, R25, R4 ;  /* 0x0000000419127220 */ /* 0x001fe20000400000 */
[----:B------:R-:W-:-:S03]  /*1780*/  MOV R4, R5 ;  /* 0x0000000500047202 */ /* 0x000fc60000000f00 */
[----:B------:R-:W-:-:S07]  /*1790*/  FFMA R17, R18, R17, 1 ;  /* 0x3f80000012117423 */ /* 0x000fce0000000011 */
.L_x_104:
[----:B------:R-:W-:Y:S05]  /*17a0*/  BSYNC.RECONVERGENT B1 ;  /* 0x0000000000017941 */ /* 0x000fea0003800200 */
.L_x_102:
        /* <DEDUP_REMOVED lines=13> */
.L_x_106:
        /* <DEDUP_REMOVED lines=9> */
[----:B------:R-:W-:-:S03]  /*1910*/  IMAD.MOV.U32 R4, RZ, RZ, R6 ;  /* 0x000000ffff047224 */ /* 0x000fc600078e0006 */
[----:B------:R-:W-:-:S07]  /*1920*/  FFMA R17, R18, R17, 1 ;  /* 0x3f80000012117423 */ /* 0x000fce0000000011 */
.L_x_107:
[----:B------:R-:W-:Y:S05]  /*1930*/  BSYNC.RECONVERGENT B1 ;  /* 0x0000000000017941 */ /* 0x000fea0003800200 */
.L_x_105:
[----:B------:R-:W-:Y:S01]  /*1940*/  FSETP.GT.AND P3, PT, R7, R4, PT ;  /* 0x000000040700720b */ /* 0x000fe20003f64000 */
[----:B------:R-:W-:Y:S01]  /*1950*/  BSSY.RECONVERGENT B1, `(.L_x_108) ;  /* 0x0000018000017945 */ /* 0x000fe20003800200 */
[----:B------:R-:W-:-:S11]  /*1960*/  MOV R19, R7 ;  /* 0x0000000700137202 */ /* 0x000fd60000000f00 */
[----:B------:R-:W-:Y:S05]  /*1970*/  @P3 BRA `(.L_x_109) ;  /* 0x00000000002c3947 */ /* 0x000fea0003800000 */
[----:B------:R-:W-:Y:S01]  /*1980*/  FADD R5, R19, -R4 ;  /* 0x8000000413057221 */ /* 0x000fe20000000000 */
[----:B------:R-:W-:-:S03]  /*1990*/  MOV R19, R4 ;  /* 0x0000000400137202 */ /* 0x000fc60000000f00 */
        /* <DEDUP_REMOVED lines=9> */
.L_x_109:
        /* <DEDUP_REMOVED lines=9> */
[----:B------:R-:W-:-:S07]  /*1ac0*/  FFMA R17, R6, R17, 1 ;  /* 0x3f80000006117423 */ /* 0x000fce0000000011 */
.L_x_110:
[----:B------:R-:W-:Y:S05]  /*1ad0*/  BSYNC.RECONVERGENT B1 ;  /* 0x0000000000017941 */ /* 0x000fea0003800200 */
.L_x_108:
[----:B------:R-:W-:Y:S05]  /*1ae0*/  @P2 BRA `(.L_x_111) ;  /* 0xfffffff800542947 */ /* 0x000fea000383ffff */
[----:B------:R-:W-:-:S05]  /*1af0*/  FMNMX R8, R3, R19, !PT ;  /* 0x0000001303087209 */ /* 0x000fca0007800000 */
[--C-:B------:R-:W-:Y:S01]  /*1b00*/  FADD R7, R19, -R8.reuse ;  /* 0x8000000813077221 */ /* 0x100fe20000000000 */
[----:B------:R-:W-:Y:S01]  /*1b10*/  FADD R3, R3, -R8 ;  /* 0x8000000803037221 */ /* 0x000fe20000000000 */
[----:B------:R0:W-:Y:S02]  /*1b20*/  STG.E desc[UR8][R12.64], R8 ;  /* 0x000000080c007986 */ /* 0x0001e4000c101908 */
[----:B------:R-:W-:-:S04]  /*1b30*/  FFMA.SAT R5, R7, R0, 0.5 ;  /* 0x3f00000007057423 */ /* 0x000fc80000002000 */
[----:B------:R-:W-:Y:S01]  /*1b40*/  FFMA.RM R4, R5, R10, 12582913 ;  /* 0x4b40000105047423 */ /* 0x000fe2000000400a */
[----:B------:R-:W-:-:S03]  /*1b50*/  FFMA.SAT R5, R3, R0, 0.5 ;  /* 0x3f00000003057423 */ /* 0x000fc60000002000 */
[C---:B------:R-:W-:Y:S01]  /*1b60*/  FADD R0, R4.reuse, -12583039 ;  /* 0xcb40007f04007421 */ /* 0x040fe20000000000 */
[----:B------:R-:W-:Y:S01]  /*1b70*/  FFMA.RM R5, R5, R10, 12582913 ;  /* 0x4b40000105057423 */ /* 0x000fe2000000400a */
[----:B------:R-:W-:Y:S02]  /*1b80*/  SHF.L.U32 R4, R4, 0x17, RZ ;  /* 0x0000001704047819 */ /* 0x000fe400000006ff */
[----:B------:R-:W-:Y:S01]  /*1b90*/  FFMA R6, R7, 1.4426950216293334961, -R0 ;  /* 0x3fb8aa3b07067823 */ /* 0x000fe20000000800 */
[C---:B------:R-:W-:Y:S01]  /*1ba0*/  FADD R0, R5.reuse, -12583039 ;  /* 0xcb40007f05007421 */ /* 0x040fe20000000000 */
[----:B------:R-:W-:Y:S02]  /*1bb0*/  IMAD.SHL.U32 R10, R5, 0x800000, RZ ;  /* 0x00800000050a7824 */ /* 0x000fe400078e00ff */
[----:B------:R-:W-:Y:S01]  /*1bc0*/  FFMA R6, R7, 1.925963033500011079e-08, R6 ;  /* 0x32a5706007067823 */ /* 0x000fe20000000006 */
[----:B------:R-:W-:-:S03]  /*1bd0*/  FFMA R0, R3, 1.4426950216293334961, -R0 ;  /* 0x3fb8aa3b03007823 */ /* 0x000fc60000000800 */
[----:B------:R-:W1:Y:S01]  /*1be0*/  MUFU.EX2 R7, R6 ;  /* 0x0000000600077308 */ /* 0x000e620000000800 */
[----:B------:R-:W-:-:S07]  /*1bf0*/  FFMA R0, R3, 1.925963033500011079e-08, R0 ;  /* 0x32a5706003007823 */ /* 0x000fce0000000000 */
[----:B------:R-:W2:Y:S01]  /*1c00*/  MUFU.EX2 R3, R0 ;  /* 0x0000000000037308 */ /* 0x000ea20000000800 */
[----:B-1----:R-:W-:-:S04]  /*1c10*/  FMUL R4, R4, R7 ;  /* 0x0000000704047220 */ /* 0x002fc80000400000 */
[----:B------:R-:W-:Y:S01]  /*1c20*/  FMUL R4, R17, R4 ;  /* 0x0000000411047220 */ /* 0x000fe20000400000 */
[----:B--2---:R-:W-:-:S04]  /*1c30*/  FMUL R10, R10, R3 ;  /* 0x000000030a0a7220 */ /* 0x004fc80000400000 */
[----:B-----5:R-:W-:Y:S01]  /*1c40*/  FFMA R3, R11, R10, R4 ;  /* 0x0000000a0b037223 */ /* 0x020fe20000000004 */
[----:B------:R-:W-:-:S04]  /*1c50*/  HFMA2 R11, -RZ, RZ, 0, 0 ;  /* 0x00000000ff0b7431 */ /* 0x000fc800000001ff */
[----:B------:R0:W-:Y:S03]  /*1c60*/  STG.E desc[UR8][R14.64], R3 ;  /* 0x000000030e007986 */ /* 0x0001e6000c101908 */
.L_x_115:
[----:B------:R-:W1:Y:S01]  /*1c70*/  S2R R5, SR_CgaCtaId ;  /* 0x0000000000057919 */ /* 0x000e620000008800 */
[----:B------:R-:W-:Y:S02]  /*1c80*/  MOV R0, 0x400 ;  /* 0x0000040000007802 */ /* 0x000fe40000000f00 */
[----:B------:R-:W-:Y:S02]  /*1c90*/  MOV R17, RZ ;  /* 0x000000ff00117202 */ /* 0x000fe40000000f00 */
[----:B0-----:R-:W-:Y:S02]  /*1ca0*/  MOV R14, RZ ;  /* 0x000000ff000e7202 */ /* 0x001fe40000000f00 */
[----:B-1----:R-:W-:-:S07]  /*1cb0*/  LEA R0, R5, R0, 0x18 ;  /* 0x0000000005007211 */ /* 0x002fce00078ec0ff */
.L_x_112:
[----:B------:R-:W-:Y:S01]  /*1cc0*/  LEA R5, R9, R14, 0x5 ;  /* 0x0000000e09057211 */ /* 0x000fe200078e28ff */
[----:B------:R-:W-:Y:S01]  /*1cd0*/  IMAD.MOV.U32 R12, RZ, RZ, 0x3bbb989d ;  /* 0x3bbb989dff0c7424 */ /* 0x000fe200078e00ff */
[C---:B------:R-:W-:Y:S02]  /*1ce0*/  LEA R13, R14.reuse, R11, 0x5 ;  /* 0x0000000b0e0d7211 */ /* 0x040fe400078e28ff */
[-C--:B------:R-:W-:Y:S02]  /*1cf0*/  LEA R16, R5, R0.reuse, 0x2 ;  /* 0x0000000005107211 */ /* 0x080fe400078e10ff */
[----:B------:R-:W-:Y:S02]  /*1d00*/  MOV R15, 0x437c0000 ;  /* 0x437c0000000f7802 */ /* 0x000fe40000000f00 */
[----:B------:R-:W-:Y:S01]  /*1d10*/  LEA R13, R13, R0, 0x2 ;  /* 0x000000000d0d7211 */ /* 0x000fe200078e10ff */
[----:B------:R-:W0:Y:S01]  /*1d20*/  LDS.128 R4, [R16+0x3000] ;  /* 0x0030000010047984 */ /* 0x000e220000000c00 */
[----:B------:R-:W-:-:S03]  /*1d30*/  IADD3 R14, PT, PT, R14, 0x8, RZ ;  /* 0x000000080e0e7810 */ /* 0x000fc60007ffe0ff */
[----:B------:R-:W1:Y:S01]  /*1d40*/  LDS R18, [R13+0x2000] ;  /* 0x002000000d127984 */ /* 0x000e620000000800 */
[----:B------:R-:W-:Y:S01]  /*1d50*/  ISETP.NE.AND P2, PT, R14, 0x20, PT ;  /* 0x000000200e00780c */ /* 0x000fe20003f45270 */
[C---:B0-----:R-:W-:Y:S01]  /*1d60*/  FADD R25, -R8.reuse, R4 ;  /* 0x0000000408197221 */ /* 0x041fe20000000100 */
[C---:B------:R-:W-:Y:S01]  /*1d70*/  FADD R27, -R8.reuse, R5 ;  /* 0x00000005081b7221 */ /* 0x040fe20000000100 */
[----:B------:R-:W-:Y:S02]  /*1d80*/  FADD R7, -R8, R7 ;  /* 0x0000000708077221 */ /* 0x000fe40000000100 */
[-C--:B------:R-:W-:Y:S01]  /*1d90*/  FFMA.SAT R4, R25, R12.reuse, 0.5 ;  /* 0x3f00000019047423 */ /* 0x080fe2000000200c */
[----:B------:R-:W-:-:S03]  /*1da0*/  FFMA.SAT R24, R27, R12, 0.5 ;  /* 0x3f0000001b187423 */ /* 0x000fc6000000200c */
[-C--:B------:R-:W-:Y:S01]  /*1db0*/  FFMA.RM R19, R4, R15.reuse, 12582913 ;  /* 0x4b40000104137423 */ /* 0x080fe2000000400f */
[----:B------:R-:W-:-:S03]  /*1dc0*/  FFMA.RM R5, R24, R15, 12582913 ;  /* 0x4b40000118057423 */ /* 0x000fc6000000400f */
[----:B------:R-:W-:-:S04]  /*1dd0*/  FADD R4, R19, -12583039 ;  /* 0xcb40007f13047421 */ /* 0x000fc80000000000 */
[----:B------:R-:W-:-:S04]  /*1de0*/  FFMA R4, R25, 1.4426950216293334961, -R4 ;  /* 0x3fb8aa3b19047823 */ /* 0x000fc80000000804 */
[----:B------:R-:W-:Y:S01]  /*1df0*/  FFMA R24, R25, 1.925963033500011079e-08, R4 ;  /* 0x32a5706019187823 */ /* 0x000fe20000000004 */
[----:B------:R-:W-:Y:S01]  /*1e00*/  FADD R4, R5, -12583039 ;  /* 0xcb40007f05047421 */ /* 0x000fe20000000000 */
[----:B------:R-:W-:-:S03]  /*1e10*/  SHF.L.U32 R25, R19, 0x17, RZ ;  /* 0x0000001713197819 */ /* 0x000fc600000006ff */
[C---:B------:R-:W-:Y:S01]  /*1e20*/  FFMA R4, R27.reuse, 1.4426950216293334961, -R4 ;  /* 0x3fb8aa3b1b047823 */ /* 0x040fe20000000804 */
[----:B------:R-:W0:Y:S03]  /*1e30*/  MUFU.EX2 R24, R24 ;  /* 0x0000001800187308 */ /* 0x000e260000000800 */
[----:B------:R-:W-:Y:S02]  /*1e40*/  FFMA R29, R27, 1.925963033500011079e-08, R4 ;  /* 0x32a570601b1d7823 */ /* 0x000fe40000000004 */
[----:B------:R-:W2:Y:S03]  /*1e50*/  LDS R4, [R13+0x2080] ;  /* 0x002080000d047984 */ /* 0x000ea60000000800 */
[----:B------:R-:W4:Y:S01]  /*1e60*/  MUFU.EX2 R19, R29 ;  /* 0x0000001d00137308 */ /* 0x000f220000000800 */
[----:B0-----:R-:W-:Y:S01]  /*1e70*/  FMUL R26, R25, R24 ;  /* 0x00000018191a7220 */ /* 0x001fe20000400000 */
[----:B------:R-:W-:Y:S01]  /*1e80*/  FADD R25, -R8, R6 ;  /* 0x0000000608197221 */ /* 0x000fe20000000100 */
[----:B------:R-:W-:-:S02]  /*1e90*/  SHF.L.U32 R6, R5, 0x17, RZ ;  /* 0x0000001705067819 */ /* 0x000fc400000006ff */
[----:B-1----:R-:W-:Y:S01]  /*1ea0*/  FFMA R27, R26, R18, R17 ;  /* 0x000000121a1b7223 */ /* 0x002fe20000000011 */
[-C--:B------:R-:W-:Y:S01]  /*1eb0*/  FFMA.SAT R18, R25, R12.reuse, 0.5 ;  /* 0x3f00000019127423 */ /* 0x080fe2000000200c */
[----:B------:R-:W-:Y:S01]  /*1ec0*/  FFMA.SAT R26, R7, R12, 0.5 ;  /* 0x3f000000071a7423 */ /* 0x000fe2000000200c */
[----:B----4-:R-:W-:Y:S02]  /*1ed0*/  FMUL R6, R6, R19 ;  /* 0x0000001306067220 */ /* 0x010fe40000400000 */
[-C--:B------:R-:W-:Y:S01]  /*1ee0*/  FFMA.RM R18, R18, R15.reuse, 12582913 ;  /* 0x4b40000112127423 */ /* 0x080fe2000000400f */
[----:B------:R-:W-:-:S03]  /*1ef0*/  FFMA.RM R17, R26, R15, 12582913 ;  /* 0x4b4000011a117423 */ /* 0x000fc6000000400f */
[C---:B------:R-:W-:Y:S01]  /*1f00*/  FADD R24, R18.reuse, -12583039 ;  /* 0xcb40007f12187421 */ /* 0x040fe20000000000 */
[C---:B------:R-:W-:Y:S01]  /*1f10*/  FADD R26, R17.reuse, -12583039 ;  /* 0xcb40007f111a7421 */ /* 0x040fe20000000000 */
[----:B------:R-:W-:Y:S01]  /*1f20*/  IMAD.SHL.U32 R18, R18, 0x800000, RZ ;  /* 0x0080000012127824 */ /* 0x000fe200078e00ff */
[----:B------:R-:W-:Y:S01]  /*1f30*/  SHF.L.U32 R17, R17, 0x17, RZ ;  /* 0x0000001711117819 */ /* 0x000fe200000006ff */
[----:B------:R-:W-:Y:S01]  /*1f40*/  FFMA R24, R25, 1.4426950216293334961, -R24 ;  /* 0x3fb8aa3b19187823 */ /* 0x000fe20000000818 */
[----:B------:R-:W-:-:S03]  /*1f50*/  FFMA R26, R7, 1.4426950216293334961, -R26 ;  /* 0x3fb8aa3b071a7823 */ /* 0x000fc6000000081a */
[----:B------:R-:W-:Y:S01]  /*1f60*/  FFMA R19, R25, 1.925963033500011079e-08, R24 ;  /* 0x32a5706019137823 */ /* 0x000fe20000000018 */
[----:B------:R-:W-:Y:S02]  /*1f70*/  FFMA R24, R7, 1.925963033500011079e-08, R26 ;  /* 0x32a5706007187823 */ /* 0x000fe4000000001a */
[----:B------:R-:W0:Y:S03]  /*1f80*/  LDS R26, [R13+0x2100] ;  /* 0x002100000d1a7984 */ /* 0x000e260000000800 */
[----:B------:R-:W1:Y:S01]  /*1f90*/  MUFU.EX2 R19, R19 ;  /* 0x0000001300137308 */ /* 0x000e620000000800 */
[----:B--2---:R-:W-:Y:S02]  /*1fa0*/  FFMA R27, R6, R4, R27 ;  /* 0x00000004061b7223 */ /* 0x004fe4000000001b */
[----:B------:R2:W4:Y:S05]  /*1fb0*/  LDS.128 R4, [R16+0x3010] ;  /* 0x0030100010047984 */ /* 0x00052a0000000c00 */
[----:B------:R-:W2:Y:S01]  /*1fc0*/  MUFU.EX2 R24, R24 ;  /* 0x0000001800187308 */ /* 0x000ea20000000800 */
[----:B-1----:R-:W-:-:S02]  /*1fd0*/  FMUL R25, R18, R19 ;  /* 0x0000001312197220 */ /* 0x002fc40000400000 */
[----:B------:R-:W1:Y:S01]  /*1fe0*/  LDS R18, [R13+0x2180] ;  /* 0x002180000d127984 */ /* 0x000e620000000800 */
[----:B--2---:R-:W-:Y:S01]  /*1ff0*/  FMUL R16, R17, R24 ;  /* 0x0000001811107220 */ /* 0x004fe20000400000 */
[----:B0-----:R-:W-:Y:S01]  /*2000*/  FFMA R27, R25, R26, R27 ;  /* 0x0000001a191b7223 */ /* 0x001fe2000000001b */
[C---:B----4-:R-:W-:Y:S01]  /*2010*/  FADD R25, -R8.reuse, R4 ;  /* 0x0000000408197221 */ /* 0x050fe20000000100 */
[C---:B------:R-:W-:Y:S01]  /*2020*/  FADD R5, -R8.reuse, R5 ;  /* 0x0000000508057221 */ /* 0x040fe20000000100 */
[C---:B------:R-:W-:Y:S01]  /*2030*/  FADD R17, -R8.reuse, R6 ;  /* 0x0000000608117221 */ /* 0x040fe20000000100 */
[----:B------:R-:W-:Y:S01]  /*2040*/  FADD R7, -R8, R7 ;  /* 0x0000000708077221 */ /* 0x000fe20000000100 */
[-C--:B------:R-:W-:Y:S01]  /*2050*/  FFMA.SAT R4, R25, R12.reuse, 0.5 ;  /* 0x3f00000019047423 */ /* 0x080fe2000000200c */
[----:B------:R-:W-:-:S03]  /*2060*/  FFMA.SAT R24, R5, R12, 0.5 ;  /* 0x3f00000005187423 */ /* 0x000fc6000000200c */
[----:B------:R-:W-:-:S04]  /*2070*/  FFMA.RM R4, R4, R15, 12582913 ;  /* 0x4b40000104047423 */ /* 0x000fc8000000400f */
[C---:B------:R-:W-:Y:S01]  /*2080*/  FADD R26, R4.reuse, -12583039 ;  /* 0xcb40007f041a7421 */ /* 0x040fe20000000000 */
[----:B------:R-:W-:-:S03]  /*2090*/  SHF.L.U32 R4, R4, 0x17, RZ ;  /* 0x0000001704047819 */ /* 0x000fc600000006ff */
[C---:B------:R-:W-:Y:S01]  /*20a0*/  FFMA R26, R25.reuse, 1.4426950216293334961, -R26 ;  /* 0x3fb8aa3b191a7823 */ /* 0x040fe2000000081a */
[----:B-1----:R-:W-:Y:S01]  /*20b0*/  FFMA R18, R16, R18, R27 ;  /* 0x0000001210127223 */ /* 0x002fe2000000001b */
[-C--:B------:R-:W-:Y:S02]  /*20c0*/  FFMA.RM R16, R24, R15.reuse, 12582913 ;  /* 0x4b40000118107423 */ /* 0x080fe4000000400f */
[----:B------:R-:W-:Y:S01]  /*20d0*/  FFMA R19, R25, 1.925963033500011079e-08, R26 ;  /* 0x32a5706019137823 */ /* 0x000fe2000000001a */
[-C--:B------:R-:W-:Y:S01]  /*20e0*/  FFMA.SAT R26, R17, R12.reuse, 0.5 ;  /* 0x3f000000111a7423 */ /* 0x080fe2000000200c */
[C---:B------:R-:W-:Y:S01]  /*20f0*/  FADD R6, R16.reuse, -12583039 ;  /* 0xcb40007f10067421 */ /* 0x040fe20000000000 */
[----:B------:R-:W-:Y:S01]  /*2100*/  FFMA.SAT R12, R7, R12, 0.5 ;  /* 0x3f000000070c7423 */ /* 0x000fe2000000200c */
[----:B------:R-:W-:Y:S02]  /*2110*/  SHF.L.U32 R27, R16, 0x17, RZ ;  /* 0x00000017101b7819 */ /* 0x000fe400000006ff */
[----:B------:R-:W0:Y:S01]  /*2120*/  MUFU.EX2 R19, R19 ;  /* 0x0000001300137308 */ /* 0x000e220000000800 */
[----:B------:R-:W-:Y:S01]  /*2130*/  FFMA R24, R5, 1.4426950216293334961, -R6 ;  /* 0x3fb8aa3b05187823 */ /* 0x000fe20000000806 */
[-C--:B------:R-:W-:Y:S01]  /*2140*/  FFMA.RM R6, R26, R15.reuse, 12582913 ;  /* 0x4b4000011a067423 */ /* 0x080fe2000000400f */
[----:B------:R-:W-:-:S02]  /*2150*/  FFMA.RM R15, R12, R15, 12582913 ;  /* 0x4b4000010c0f7423 */ /* 0x000fc4000000400f */
[----:B------:R-:W-:Y:S01]  /*2160*/  FFMA R24, R5, 1.925963033500011079e-08, R24 ;  /* 0x32a5706005187823 */ /* 0x000fe20000000018 */
[C---:B------:R-:W-:Y:S01]  /*2170*/  FADD R12, R6.reuse, -12583039 ;  /* 0xcb40007f060c7421 */ /* 0x040fe20000000000 */
[----:B------:R-:W1:Y:S01]  /*2180*/  LDS R5, [R13+0x2200] ;  /* 0x002200000d057984 */ /* 0x000e620000000800 */
[----:B------:R-:W-:Y:S01]  /*2190*/  FADD R26, R15, -12583039 ;  /* 0xcb40007f0f1a7421 */ /* 0x000fe20000000000 */
[----:B------:R-:W-:Y:S01]  /*21a0*/  SHF.L.U32 R6, R6, 0x17, RZ ;  /* 0x0000001706067819 */ /* 0x000fe200000006ff */
[----:B------:R-:W-:Y:S01]  /*21b0*/  FFMA R12, R17, 1.4426950216293334961, -R12 ;  /* 0x3fb8aa3b110c7823 */ /* 0x000fe2000000080c */
[----:B------:R-:W2:Y:S01]  /*21c0*/  MUFU.EX2 R24, R24 ;  /* 0x0000001800187308 */ /* 0x000ea20000000800 */
[----:B------:R-:W-:Y:S02]  /*21d0*/  FFMA R26, R7, 1.4426950216293334961, -R26 ;  /* 0x3fb8aa3b071a7823 */ /* 0x000fe4000000081a */
[----:B------:R-:W-:Y:S02]  /*21e0*/  FFMA R25, R17, 1.925963033500011079e-08, R12 ;  /* 0x32a5706011197823 */ /* 0x000fe4000000000c */
[----:B------:R-:W-:Y:S01]  /*21f0*/  LDS R12, [R13+0x2300] ;  /* 0x002300000d0c7984 */ /* 0x000fe20000000800 */
[----:B0-----:R-:W-:Y:S01]  /*2200*/  FMUL R19, R4, R19 ;  /* 0x0000001304137220 */ /* 0x001fe20000400000 */
[----:B------:R-:W-:-:S02]  /*2210*/  FFMA R7, R7, 1.925963033500011079e-08, R26 ;  /* 0x32a5706007077823 */ /* 0x000fc4000000001a */
[----:B------:R-:W0:Y:S01]  /*2220*/  LDS R4, [R13+0x2280] ;  /* 0x002280000d047984 */ /* 0x000e220000000800 */
[----:B------:R-:W4:Y:S03]  /*2230*/  MUFU.EX2 R25, R25 ;  /* 0x0000001900197308 */ /* 0x000f260000000800 */
[----:B------:R5:W3:Y:S01]  /*2240*/  LDS R17, [R13+0x2380] ;  /* 0x002380000d117984 */ /* 0x000ae20000000800 */
[----:B--2---:R-:W-:-:S04]  /*2250*/  FMUL R16, R27, R24 ;  /* 0x000000181b107220 */ /* 0x004fc80000400000 */
[----:B------:R-:W5:Y:S01]  /*2260*/  MUFU.EX2 R7, R7 ;  /* 0x0000000700077308 */ /* 0x000f620000000800 */
[----:B----4-:R-:W-:Y:S01]  /*2270*/  FMUL R6, R6, R25 ;  /* 0x0000001906067220 */ /* 0x010fe20000400000 */
[----:B-1----:R-:W-:Y:S01]  /*2280*/  FFMA R5, R19, R5, R18 ;  /* 0x0000000513057223 */ /* 0x002fe20000000012 */
[----:B------:R-:W-:-:S04]  /*2290*/  IMAD.SHL.U32 R18, R15, 0x800000, RZ ;  /* 0x008000000f127824 */ /* 0x000fc800078e00ff */
[----:B-----5:R-:W-:Y:S01]  /*22a0*/  FMUL R13, R18, R7 ;  /* 0x00000007120d7220 */ /* 0x020fe20000400000 */
[----:B0-----:R-:W-:-:S04]  /*22b0*/  FFMA R5, R16, R4, R5 ;  /* 0x0000000410057223 */ /* 0x001fc80000000005 */
[----:B------:R-:W-:-:S04]  /*22c0*/  FFMA R6, R6, R12, R5 ;  /* 0x0000000c06067223 */ /* 0x000fc80000000005 */
[----:B---3--:R-:W-:Y:S01]  /*22d0*/  FFMA R17, R13, R17, R6 ;  /* 0x000000110d117223 */ /* 0x008fe20000000006 */
[----:B------:R-:W-:Y:S06]  /*22e0*/  @P2 BRA `(.L_x_112) ;  /* 0xfffffff800742947 */ /* 0x000fec000383ffff */
[----:B------:R-:W0:Y:S01]  /*22f0*/  LDC.64 R4, c[0x0][0x398] ;  /* 0x0000e600ff047b82 */ /* 0x000e220000000a00 */
[----:B------:R-:W-:-:S05]  /*2300*/  LEA R7, R2, R11, 0x5 ;  /* 0x0000000b02077211 */ /* 0x000fca00078e28ff */
[----:B0-----:R-:W-:-:S05]  /*2310*/  IMAD.WIDE.U32 R4, R7, 0x4, R4 ;  /* 0x0000000407047825 */ /* 0x001fca00078e0004 */
[----:B------:R-:W2:Y:S01]  /*2320*/  LDG.E R0, desc[UR8][R4.64] ;  /* 0x0000000804007981 */ /* 0x000ea2000c1e1900 */
[----:B------:R-:W0:Y:S01]  /*2330*/  MUFU.RCP R6, R3 ;  /* 0x0000000300067308 */ /* 0x000e220000001000 */
[----:B------:R-:W-:Y:S01]  /*2340*/  BSSY.RECONVERGENT B1, `(.L_x_113) ;  /* 0x000000c000017945 */ /* 0x000fe20003800200 */
[----:B0-----:R-:W-:-:S04]  /*2350*/  FFMA R7, -R3, R6, 1 ;  /* 0x3f80000003077423 */ /* 0x001fc80000000106 */
[----:B------:R-:W-:Y:S01]  /*2360*/  FFMA R7, R6, R7, R6 ;  /* 0x0000000706077223 */ /* 0x000fe20000000006 */
[----:B--2---:R-:W-:-:S04]  /*2370*/  FFMA R0, R10, R0, R17 ;  /* 0x000000000a007223 */ /* 0x004fc80000000011 */
[----:B------:R-:W0:Y:S01]  /*2380*/  FCHK P2, R0, R3 ;  /* 0x0000000300007302 */ /* 0x000e220000040000 */
[----:B------:R-:W-:-:S04]  /*2390*/  FFMA R6, R0, R7, RZ ;  /* 0x0000000700067223 */ /* 0x000fc800000000ff */
[----:B------:R-:W-:-:S04]  /*23a0*/  FFMA R12, -R3, R6, R0 ;  /* 0x00000006030c7223 */ /* 0x000fc80000000100 */
[----:B------:R-:W-:Y:S01]  /*23b0*/  FFMA R7, R7, R12, R6 ;  /* 0x0000000c07077223 */ /* 0x000fe20000000006 */
[----:B0-----:R-:W-:Y:S06]  /*23c0*/  @!P2 BRA `(.L_x_114) ;  /* 0x00000000000ca947 */ /* 0x001fec0003800000 */
[----:B------:R-:W-:-:S07]  /*23d0*/  MOV R6, 0x23f0 ;  /* 0x000023f000067802 */ /* 0x000fce0000000f00 */
[----:B------:R-:W-:Y:S05]  /*23e0*/  CALL.REL.NOINC `($__internal_1_$__cuda_sm3x_div_rn_noftz_f32_slowpath) ;  /* 0x00000000003c7944 */ /* 0x000fea0003c00000 */
[----:B------:R-:W-:-:S07]  /*23f0*/  MOV R7, R0 ;  /* 0x0000000000077202 */ /* 0x000fce0000000f00 */
.L_x_114:
[----:B------:R-:W-:Y:S05]  /*2400*/  BSYNC.RECONVERGENT B1 ;  /* 0x0000000000017941 */ /* 0x000fea0003800200 */
.L_x_113:
[----:B------:R1:W-:Y:S01]  /*2410*/  STG.E desc[UR8][R4.64], R7 ;  /* 0x0000000704007986 */ /* 0x0003e2000c101908 */
[----:B------:R-:W-:-:S04]  /*2420*/  IADD3 R11, PT, PT, R11, 0x1, RZ ;  /* 0x000000010b0b7810 */ /* 0x000fc80007ffe0ff */
[----:B------:R-:W-:-:S13]  /*2430*/  ISETP.NE.AND P2, PT, R11, 0x20, PT ;  /* 0x000000200b00780c */ /* 0x000fda0003f45270 */
[----:B-1----:R-:W-:Y:S05]  /*2440*/  @P2 BRA `(.L_x_115) ;  /* 0xfffffff800082947 */ /* 0x002fea000383ffff */
[----:B------:R-:W-:-:S04]  /*2450*/  IADD3 R9, PT, PT, R9, UR7, RZ ;  /* 0x0000000709097c10 */ /* 0x000fc8000fffe0ff */
[----:B------:R-:W-:Y:S02]  /*2460*/  LEA R2, R22, R9, 0x5 ;  /* 0x0000000916027211 */ /* 0x000fe400078e28ff */
[----:B------:R-:W-:Y:S02]  /*2470*/  ISETP.LT.U32.AND P3, PT, R9, 0x20, PT ;  /* 0x000000200900780c */ /* 0x000fe40003f61070 */
[----:B------:R-:W-:-:S13]  /*2480*/  ISETP.GE.U32.AND P2, PT, R2, 0x80, PT ;  /* 0x000000800200780c */ /* 0x000fda0003f46070 */
[----:B------:R-:W-:Y:S05]  /*2490*/  @!P2 BRA P3, `(.L_x_116) ;  /* 0xffffffec00b4a947 */ /* 0x000fea000183ffff */
.L_x_98:
[----:B------:R-:W-:Y:S05]  /*24a0*/  BSYNC.RECONVERGENT B0 ;  /* 0x0000000000007941 */ /* 0x000fea0003800200 */
.L_x_97:
[----:B------:R-:W-:Y:S06]  /*24b0*/  BAR.SYNC.DEFER_BLOCKING 0x0 ;  /* 0x0000000000007b1d */ /* 0x000fec0000010000 */
[----:B------:R-:W-:Y:S05]  /*24c0*/  BRA.U UP0, `(.L_x_117) ;  /* 0xffffffe5008c7547 */ /* 0x000fea000b83ffff */
[----:B------:R-:W-:Y:S05]  /*24d0*/  EXIT ;  /* 0x000000000000794d */ /* 0x000fea0003800000 */
        .weak           $__internal_1_$__cuda_sm3x_div_rn_noftz_f32_slowpath
        .type           $__internal_1_$__cuda_sm3x_div_rn_noftz_f32_slowpath,@function
        .size           $__internal_1_$__cuda_sm3x_div_rn_noftz_f32_slowpath,(.L_x_131 - $__internal_1_$__cuda_sm3x_div_rn_noftz_f32_slowpath)
$__internal_1_$__cuda_sm3x_div_rn_noftz_f32_slowpath:
[----:B------:R-:W-:Y:S01]  /*24e0*/  SHF.R.U32.HI R7, RZ, 0x17, R3 ;  /* 0x00000017ff077819 */ /* 0x000fe20000011603 */
[----:B------:R-:W-:Y:S01]  /*24f0*/  BSSY.RECONVERGENT B2, `(.L_x_118) ;  /* 0x0000064000027945 */ /* 0x000fe20003800200 */
[----:B------:R-:W-:Y:S02]  /*2500*/  SHF.R.U32.HI R12, RZ, 0x17, R0 ;  /* 0x00000017ff0c7819 */ /* 0x000fe40000011600 */
[----:B------:R-:W-:Y:S02]  /*2510*/  LOP3.LUT R7, R7, 0xff, RZ, 0xc0, !PT ;  /* 0x000000ff07077812 */ /* 0x000fe400078ec0ff */
[----:B------:R-:W-:Y:S02]  /*2520*/  LOP3.LUT R16, R12, 0xff, RZ, 0xc0, !PT ;  /* 0x000000ff0c107812 */ /* 0x000fe400078ec0ff */
[----:B------:R-:W-:Y:S01]  /*2530*/  MOV R13, R0 ;  /* 0x00000000000d7202 */ /* 0x000fe20000000f00 */
[----:B------:R-:W-:Y:S01]  /*2540*/  VIADD R17, R7, 0xffffffff ;  /* 0xffffffff07117836 */ /* 0x000fe20000000000 */
[----:B------:R-:W-:-:S02]  /*2550*/  IADD3 R15, PT, PT, R16, -0x1, RZ ;  /* 0xffffffff100f7810 */ /* 0x000fc40007ffe0ff */
[----:B------:R-:W-:Y:S02]  /*2560*/  MOV R14, R3 ;  /* 0x00000003000e7202 */ /* 0x000fe40000000f00 */
[----:B------:R-:W-:-:S04]  /*2570*/  ISETP.GT.U32.AND P2, PT, R17, 0xfd, PT ;  /* 0x000000fd1100780c */ /* 0x000fc80003f44070 */
[----:B------:R-:W-:-:S13]  /*2580*/  ISETP.GT.U32.OR P2, PT, R15, 0xfd, P2 ;  /* 0x000000fd0f00780c */ /* 0x000fda0001744470 */
[----:B------:R-:W-:Y:S01]  /*2590*/  @!P2 MOV R12, RZ ;  /* 0x000000ff000ca202 */ /* 0x000fe20000000f00 */
[----:B------:R-:W-:Y:S06]  /*25a0*/  @!P2 BRA `(.L_x_119) ;  /* 0x00000000005ca947 */ /* 0x000fec0003800000 */
[----:B------:R-:W-:Y:S02]  /*25b0*/  FSETP.GTU.FTZ.AND P3, PT, |R3|, +INF , PT ;  /* 0x7f8000000300780b */ /* 0x000fe40003f7c200 */
[----:B------:R-:W-:-:S04]  /*25c0*/  FSETP.GTU.FTZ.AND P2, PT, |R0|, +INF , PT ;  /* 0x7f8000000000780b */ /* 0x000fc80003f5c200 */
        /* <DEDUP_REMOVED lines=21> */
.L_x_119:
[----:B------:R-:W-:Y:S01]  /*2720*/  LEA R15, R7, 0xc0800000, 0x17 ;  /* 0xc0800000070f7811 */ /* 0x000fe200078eb8ff */
[----:B------:R-:W-:Y:S01]  /*2730*/  BSSY.RECONVERGENT B3, `(.L_x_124) ;  /* 0x0000036000037945 */ /* 0x000fe20003800200 */
[----:B------:R-:W-:Y:S02]  /*2740*/  IADD3 R16, PT, PT, R16, -0x7f, RZ ;  /* 0xffffff8110107810 */ /* 0x000fe40007ffe0ff */
[----:B------:R-:W-:-:S03]  /*2750*/  IADD3 R17, PT, PT, -R15, R14, RZ ;  /* 0x0000000e0f117210 */ /* 0x000fc60007ffe1ff */
[C---:B------:R-:W-:Y:S01]  /*2760*/  IMAD R0, R16.reuse, -0x800000, R13 ;  /* 0xff80000010007824 */ /* 0x040fe200078e020d */
[----:B------:R0:W1:Y:S01]  /*2770*/  MUFU.RCP R14, R17 ;  /* 0x00000011000e7308 */ /* 0x0000620000001000 */
[----:B------:R-:W-:Y:S01]  /*2780*/  FADD.FTZ R15, -R17, -RZ ;  /* 0x800000ff110f7221 */ /* 0x000fe20000010100 */
[----:B0-----:R-:W-:-:S04]  /*2790*/  IADD3 R17, PT, PT, R16, 0x7f, -R7 ;  /* 0x0000007f10117810 */ /* 0x001fc80007ffe807 */
[----:B------:R-:W-:Y:S01]  /*27a0*/  IADD3 R17, PT, PT, R17, R12, RZ ;  /* 0x0000000c11117210 */ /* 0x000fe20007ffe0ff */
[----:B-1----:R-:W-:-:S04]  /*27b0*/  FFMA R19, R14, R15, 1 ;  /* 0x3f8000000e137423 */ /* 0x002fc8000000000f */
        /* <DEDUP_REMOVED lines=19> */
[-CC-:B------:R-:W-:Y:S01]  /*28f0*/  FFMA.RZ R7, R13, R15.reuse, R14.reuse ;  /* 0x0000000f0d077223 */ /* 0x180fe2000000c00e */
[C---:B------:R-:W-:Y:S02]  /*2900*/  ISETP.NE.AND P4, PT, R16.reuse, RZ, PT ;  /* 0x000000ff1000720c */ /* 0x040fe40003f85270 */
[C---:B------:R-:W-:Y:S02]  /*2910*/  ISETP.NE.AND P3, PT, R16.reuse, RZ, PT ;  /* 0x000000ff1000720c */ /* 0x040fe40003f65270 */
[----:B------:R-:W-:Y:S01]  /*2920*/  LOP3.LUT R12, R7, 0x7fffff, RZ, 0xc0, !PT ;  /* 0x007fffff070c7812 */ /* 0x000fe200078ec0ff */
[CCC-:B------:R-:W-:Y:S01]  /*2930*/  FFMA.RP R7, R13.reuse, R15.reuse, R14.reuse ;  /* 0x0000000f0d077223 */ /* 0x1c0fe2000000800e */
[----:B------:R-:W-:Y:S01]  /*2940*/  FFMA.RM R14, R13, R15, R14 ;  /* 0x0000000f0d0e7223 */ /* 0x000fe2000000400e */
[----:B------:R-:W-:Y:S02]  /*2950*/  IADD3 R13, PT, PT, R16, 0x20, RZ ;  /* 0x00000020100d7810 */ /* 0x000fe40007ffe0ff */
[----:B------:R-:W-:-:S02]  /*2960*/  LOP3.LUT R12, R12, 0x800000, RZ, 0xfc, !PT ;  /* 0x008000000c0c7812 */ /* 0x000fc400078efcff */
[----:B------:R-:W-:Y:S02]  /*2970*/  IADD3 R15, PT, PT, -R16, RZ, RZ ;  /* 0x000000ff100f7210 */ /* 0x000fe40007ffe1ff */
[----:B------:R-:W-:Y:S02]  /*2980*/  SHF.L.U32 R13, R12, R13, RZ ;  /* 0x0000000d0c0d7219 */ /* 0x000fe400000006ff */
[----:B------:R-:W-:Y:S02]  /*2990*/  FSETP.NEU.FTZ.AND P2, PT, R7, R14, PT ;  /* 0x0000000e0700720b */ /* 0x000fe40003f5d000 */
[----:B------:R-:W-:Y:S02]  /*29a0*/  SEL R7, R15, RZ, P4 ;  /* 0x000000ff0f077207 */ /* 0x000fe40002000000 */
[----:B------:R-:W-:Y:S02]  /*29b0*/  ISETP.NE.AND P3, PT, R13, RZ, P3 ;  /* 0x000000ff0d00720c */ /* 0x000fe40001f65270 */
[----:B------:R-:W-:-:S02]  /*29c0*/  SHF.R.U32.HI R7, RZ, R7, R12 ;  /* 0x00000007ff077219 */ /* 0x000fc4000001160c */
[----:B------:R-:W-:Y:S02]  /*29d0*/  PLOP3.LUT P2, PT, P2, P3, PT, 0xf8, 0x8f ;  /* 0x00000000008f781c */ /* 0x000fe40001747f70 */
[----:B------:R-:W-:Y:S02]  /*29e0*/  SHF.R.U32.HI R13, RZ, 0x1, R7 ;  /* 0x00000001ff0d7819 */ /* 0x000fe40000011607 */
[----:B------:R-:W-:-:S04]  /*29f0*/  SEL R12, RZ, 0x1, !P2 ;  /* 0x00000001ff0c7807 */ /* 0x000fc80005000000 */
[----:B------:R-:W-:-:S04]  /*2a00*/  LOP3.LUT R12, R12, 0x1, R13, 0xf8, !PT ;  /* 0x000000010c0c7812 */ /* 0x000fc800078ef80d */
[----:B------:R-:W-:-:S04]  /*2a10*/  LOP3.LUT R12, R12, R7, RZ, 0xc0, !PT ;  /* 0x000000070c0c7212 */ /* 0x000fc800078ec0ff */
[----:B------:R-:W-:-:S04]  /*2a20*/  IADD3 R13, PT, PT, R13, R12, RZ ;  /* 0x0000000c0d0d7210 */ /* 0x000fc80007ffe0ff */
[----:B------:R-:W-:Y:S01]  /*2a30*/  LOP3.LUT R0, R13, R0, RZ, 0xfc, !PT ;  /* 0x000000000d007212 */ /* 0x000fe200078efcff */
[----:B------:R-:W-:Y:S06]  /*2a40*/  BRA `(.L_x_127) ;  /* 0x0000000000107947 */ /* 0x000fec0003800000 */
.L_x_126:
[----:B------:R-:W-:-:S04]  /*2a50*/  LOP3.LUT R0, R0, 0x80000000, RZ, 0xc0, !PT ;  /* 0x8000000000007812 */ /* 0x000fc800078ec0ff */
[----:B------:R-:W-:Y:S01]  /*2a60*/  LOP3.LUT R0, R0, 0x7f800000, RZ, 0xfc, !PT ;  /* 0x7f80000000007812 */ /* 0x000fe200078efcff */
[----:B------:R-:W-:Y:S06]  /*2a70*/  BRA `(.L_x_127) ;  /* 0x0000000000047947 */ /* 0x000fec0003800000 */
.L_x_125:
[----:B------:R-:W-:-:S07]  /*2a80*/  LEA R0, R17, R0, 0x17 ;  /* 0x0000000011007211 */ /* 0x000fce00078eb8ff */
.L_x_127:
[----:B------:R-:W-:Y:S05]  /*2a90*/  BSYNC.RECONVERGENT B3 ;  /* 0x0000000000037941 */ /* 0x000fea0003800200 */
.L_x_124:
[----:B------:R-:W-:Y:S05]  /*2aa0*/  BRA `(.L_x_128) ;  /* 0x0000000000207947 */ /* 0x000fea0003800000 */
.L_x_123:
[----:B------:R-:W-:-:S04]  /*2ab0*/  LOP3.LUT R0, R14, 0x80000000, R13, 0x48, !PT ;  /* 0x800000000e007812 */ /* 0x000fc800078e480d */
[----:B------:R-:W-:Y:S01]  /*2ac0*/  LOP3.LUT R0, R0, 0x7f800000, RZ, 0xfc, !PT ;  /* 0x7f80000000007812 */ /* 0x000fe200078efcff */
[----:B------:R-:W-:Y:S06]  /*2ad0*/  BRA `(.L_x_128) ;  /* 0x0000000000147947 */ /* 0x000fec0003800000 */
.L_x_122:
[----:B------:R-:W-:Y:S01]  /*2ae0*/  LOP3.LUT R0, R14, 0x80000000, R13, 0x48, !PT ;  /* 0x800000000e007812 */ /* 0x000fe200078e480d */
[----:B------:R-:W-:Y:S06]  /*2af0*/  BRA `(.L_x_128) ;  /* 0x00000000000c7947 */ /* 0x000fec0003800000 */
.L_x_121:
[----:B------:R-:W0:Y:S01]  /*2b00*/  MUFU.RSQ R0, -QNAN ;  /* 0xffc0000000007908 */ /* 0x000e220000001400 */
[----:B------:R-:W-:Y:S05]  /*2b10*/  BRA `(.L_x_128) ;  /* 0x0000000000047947 */ /* 0x000fea0003800000 */
.L_x_120:
[----:B------:R-:W-:-:S07]  /*2b20*/  FADD.FTZ R0, R0, R3 ;  /* 0x0000000300007221 */ /* 0x000fce0000010000 */
.L_x_128:
[----:B------:R-:W-:Y:S05]  /*2b30*/  BSYNC.RECONVERGENT B2 ;  /* 0x0000000000027941 */ /* 0x000fea0003800200 */
.L_x_118:
[----:B------:R-:W-:-:S04]  /*2b40*/  HFMA2 R7, -RZ, RZ, 0, 0 ;  /* 0x00000000ff077431 */ /* 0x000fc800000001ff */
[----:B0-----:R-:W-:Y:S05]  /*2b50*/  RET.REL.NODEC R6 `(_Z21flashAttentionForwardPKfS0_S0_PfS1_S1_f) ;  /* 0xffffffd406287950 */ /* 0x001fea0003c3ffff */
.L_x_129:
        /* <DEDUP_REMOVED lines=10> */
.L_x_131:


//--------------------- .nv.shared._Z22flashAttentionBackwardPKfS0_S0_S0_S0_S0_S0_PfS1_S1_f --------------------------
	.section	.nv.shared._Z22flashAttentionBackwardPKfS0_S0_S0_S0_S0_S0_PfS1_S1_f,"aw",@nobits
	.sectionflags	@""
	.align	16
	.zero		1024


//--------------------- .nv.shared.reserved.0     --------------------------
	.section	.nv.shared.reserved.0,"aw",@nobits
	.weak		__nv_reservedSMEM_offset_0_alias
	.size		__nv_reservedSMEM_offset_0_alias, 0, 64
	.other		__nv_reservedSMEM_offset_0_alias,@"STO_CUDA_RESERVED_SHARED STV_DEFAULT"
__nv_reservedSMEM_offset_0_alias:
	.zero		0
	.zero		64


//--------------------- .nv.shared._Z21flashAttentionForwardPKfS0_S0_PfS1_S1_f --------------------------
	.section	.nv.shared._Z21flashAttentionForwardPKfS0_S0_PfS1_S1_f,"aw",@nobits
	.sectionflags	@""
	.align	16
	.zero		1024


//--------------------- .nv.constant0._Z22flashAttentionBackwardPKfS0_S0_S0_S0_S0_S0_PfS1_S1_f --------------------------
	.section	.nv.constant0._Z22flashAttentionBackwardPKfS0_S0_S0_S0_S0_S0_PfS1_S1_f,"a",@progbits
	.sectionflags	@""
	.align	4
.nv.constant0._Z22flashAttentionBackwardPKfS0_S0_S0_S0_S0_S0_PfS1_S1_f:
	.zero		980


//--------------------- .nv.constant0._Z21flashAttentionForwardPKfS0_S0_PfS1_S1_f --------------------------
	.section	.nv.constant0._Z21flashAttentionForwardPKfS0_S0_PfS1_S1_f,"a",@progbits
	.sectionflags	@""
	.align	4
.nv.constant0._Z21flashAttentionForwardPKfS0_S0_PfS1_S1_f:
	.zero		948


//--------------------- SYMBOLS --------------------------

	.type		.nv.reservedSmem.offset0,@object
	.size		.nv.reservedSmem.offset0,0x4
	.type		.nv.reservedSmem.cap,@object
	.size		.nv.reservedSmem.cap,0x4
